//
// Generated by NVIDIA NVVM Compiler
//
// Compiler Build ID: CL-36424714
// Cuda compilation tools, release 13.0, V13.0.88
// Based on NVVM 20.0.0
//

.version 9.0
.target sm_100
.address_size 64

	// .globl	_Z9rabinKarpPciS_iii
.extern .func  (.param .b32 func_retval0) vprintf
(
	.param .b64 vprintf_param_0,
	.param .b64 vprintf_param_1
)
;
.func  (.param .b64 func_retval0) __internal_accurate_pow
(
	.param .b64 __internal_accurate_pow_param_0
)
;
.global .align 1 .b8 $str[28] = {90, 110, 97, 108, 101, 122, 105, 111, 110, 111, 32, 111, 100, 32, 105, 110, 100, 101, 107, 115, 117, 58, 32, 37, 100, 32, 10};

.visible .entry _Z9rabinKarpPciS_iii(
	.param .u64 .ptr .align 1 _Z9rabinKarpPciS_iii_param_0,
	.param .u32 _Z9rabinKarpPciS_iii_param_1,
	.param .u64 .ptr .align 1 _Z9rabinKarpPciS_iii_param_2,
	.param .u32 _Z9rabinKarpPciS_iii_param_3,
	.param .u32 _Z9rabinKarpPciS_iii_param_4,
	.param .u32 _Z9rabinKarpPciS_iii_param_5
)
{
	.local .align 8 .b8 	__local_depot0[8];
	.reg .b64 	%SP;
	.reg .b64 	%SPL;
	.reg .pred 	%p<77>;
	.reg .b16 	%rs<131>;
	.reg .b32 	%r<406>;
	.reg .b64 	%rd<114>;
	.reg .b64 	%fd<59>;

	mov.u64 	%SPL, __local_depot0;
	cvta.local.u64 	%SP, %SPL;
	ld.param.u64 	%rd10, [_Z9rabinKarpPciS_iii_param_0];
	ld.param.u32 	%r70, [_Z9rabinKarpPciS_iii_param_3];
	ld.param.u32 	%r71, [_Z9rabinKarpPciS_iii_param_4];
	ld.param.u32 	%r72, [_Z9rabinKarpPciS_iii_param_5];
	cvta.to.global.u64 	%rd1, %rd10;
	add.u64 	%rd11, %SP, 0;
	add.u64 	%rd2, %SPL, 0;
	mov.u32 	%r1, %tid.x;
	mul.lo.s32 	%r2, %r72, %r1;
	cvt.u64.u32 	%rd12, %r2;
	setp.eq.s32 	%p1, %r1, 0;
	sub.s32 	%r74, 1, %r70;
	selp.b32 	%r75, 0, %r74, %p1;
	cvt.s64.s32 	%rd3, %r75;
	add.s64 	%rd13, %rd12, %rd3;
	add.s64 	%rd4, %rd1, %rd13;
	setp.lt.s32 	%p2, %r70, 1;
	mov.b32 	%r390, 0;
	@%p2 bra 	$L__BB0_10;
	mov.f64 	%fd1, 0d403A000000000000;
	{
	.reg .b32 %temp; 
	mov.b64 	{%temp, %r3}, %fd1;
	}
	setp.lt.u32 	%p3, %r70, 4;
	mov.b32 	%r381, 0;
	mov.u32 	%r387, %r381;
	mov.u32 	%r384, %r70;
	@%p3 bra 	$L__BB0_4;
	mov.b32 	%r381, 0;
	and.b32  	%r387, %r70, 2147483644;
	mov.u32 	%r379, %r381;
	mov.u32 	%r384, %r70;
$L__BB0_3:
	.pragma "nounroll";
	setp.lt.s32 	%p4, %r3, 0;
	add.s32 	%r79, %r384, -1;
	cvt.u64.u32 	%rd14, %r379;
	add.s64 	%rd15, %rd4, %rd14;
	ld.global.s8 	%r80, [%rd15];
	cvt.rn.f64.s32 	%fd2, %r79;
	{
	.reg .b32 %temp; 
	mov.b64 	{%temp, %r81}, %fd2;
	}
	shr.u32 	%r82, %r81, 20;
	and.b32  	%r83, %r82, 2047;
	add.s32 	%r84, %r83, -1012;
	mov.b64 	%rd16, %fd2;
	shl.b64 	%rd17, %rd16, %r84;
	setp.eq.s64 	%p5, %rd17, -9223372036854775808;
	{ // callseq 0, 0
	.param .b64 param0;
	st.param.f64 	[param0], %fd2;
	.param .b64 retval0;
	call.uni (retval0), 
	__internal_accurate_pow, 
	(
	param0
	);
	ld.param.f64 	%fd3, [retval0];
	} // callseq 0
	neg.f64 	%fd5, %fd3;
	selp.f64 	%fd6, %fd5, %fd3, %p5;
	selp.f64 	%fd7, %fd6, %fd3, %p4;
	setp.eq.s32 	%p6, %r79, 0;
	selp.f64 	%fd8, 0d3FF0000000000000, %fd7, %p6;
	cvt.rzi.s32.f64 	%r85, %fd8;
	mul.hi.s32 	%r87, %r85, -1307163959;
	add.s32 	%r88, %r87, %r85;
	shr.u32 	%r89, %r88, 31;
	shr.s32 	%r90, %r88, 4;
	add.s32 	%r91, %r90, %r89;
	mul.lo.s32 	%r92, %r91, 23;
	sub.s32 	%r93, %r85, %r92;
	add.s32 	%r94, %r93, 23;
	setp.lt.s32 	%p7, %r93, 0;
	selp.b32 	%r95, %r94, %r93, %p7;
	mul.lo.s32 	%r96, %r95, %r80;
	add.s32 	%r98, %r96, %r381;
	add.s32 	%r99, %r384, -2;
	ld.global.s8 	%r100, [%rd15+1];
	cvt.rn.f64.s32 	%fd9, %r99;
	{
	.reg .b32 %temp; 
	mov.b64 	{%temp, %r101}, %fd9;
	}
	shr.u32 	%r102, %r101, 20;
	and.b32  	%r103, %r102, 2047;
	add.s32 	%r104, %r103, -1012;
	mov.b64 	%rd19, %fd9;
	shl.b64 	%rd20, %rd19, %r104;
	setp.eq.s64 	%p8, %rd20, -9223372036854775808;
	{ // callseq 1, 0
	.param .b64 param0;
	st.param.f64 	[param0], %fd9;
	.param .b64 retval0;
	call.uni (retval0), 
	__internal_accurate_pow, 
	(
	param0
	);
	ld.param.f64 	%fd10, [retval0];
	} // callseq 1
	neg.f64 	%fd12, %fd10;
	selp.f64 	%fd13, %fd12, %fd10, %p8;
	selp.f64 	%fd14, %fd13, %fd10, %p4;
	setp.eq.s32 	%p9, %r99, 0;
	selp.f64 	%fd15, 0d3FF0000000000000, %fd14, %p9;
	cvt.rzi.s32.f64 	%r105, %fd15;
	mul.hi.s32 	%r107, %r105, -1307163959;
	add.s32 	%r108, %r107, %r105;
	shr.u32 	%r109, %r108, 31;
	shr.s32 	%r110, %r108, 4;
	add.s32 	%r111, %r110, %r109;
	mul.lo.s32 	%r112, %r111, 23;
	sub.s32 	%r113, %r105, %r112;
	add.s32 	%r114, %r113, 23;
	setp.lt.s32 	%p10, %r113, 0;
	selp.b32 	%r115, %r114, %r113, %p10;
	mul.lo.s32 	%r116, %r115, %r100;
	add.s32 	%r118, %r116, %r98;
	add.s32 	%r119, %r384, -3;
	ld.global.s8 	%r120, [%rd15+2];
	cvt.rn.f64.s32 	%fd16, %r119;
	{
	.reg .b32 %temp; 
	mov.b64 	{%temp, %r121}, %fd16;
	}
	shr.u32 	%r122, %r121, 20;
	and.b32  	%r123, %r122, 2047;
	add.s32 	%r124, %r123, -1012;
	mov.b64 	%rd22, %fd16;
	shl.b64 	%rd23, %rd22, %r124;
	setp.eq.s64 	%p11, %rd23, -9223372036854775808;
	{ // callseq 2, 0
	.param .b64 param0;
	st.param.f64 	[param0], %fd16;
	.param .b64 retval0;
	call.uni (retval0), 
	__internal_accurate_pow, 
	(
	param0
	);
	ld.param.f64 	%fd17, [retval0];
	} // callseq 2
	neg.f64 	%fd19, %fd17;
	selp.f64 	%fd20, %fd19, %fd17, %p11;
	selp.f64 	%fd21, %fd20, %fd17, %p4;
	setp.eq.s32 	%p12, %r119, 0;
	selp.f64 	%fd22, 0d3FF0000000000000, %fd21, %p12;
	cvt.rzi.s32.f64 	%r125, %fd22;
	mul.hi.s32 	%r127, %r125, -1307163959;
	add.s32 	%r128, %r127, %r125;
	shr.u32 	%r129, %r128, 31;
	shr.s32 	%r130, %r128, 4;
	add.s32 	%r131, %r130, %r129;
	mul.lo.s32 	%r132, %r131, 23;
	sub.s32 	%r133, %r125, %r132;
	add.s32 	%r134, %r133, 23;
	setp.lt.s32 	%p13, %r133, 0;
	selp.b32 	%r135, %r134, %r133, %p13;
	mul.lo.s32 	%r136, %r135, %r120;
	add.s32 	%r138, %r136, %r118;
	add.s32 	%r384, %r384, -4;
	ld.global.s8 	%r139, [%rd15+3];
	cvt.rn.f64.s32 	%fd23, %r384;
	{
	.reg .b32 %temp; 
	mov.b64 	{%temp, %r140}, %fd23;
	}
	shr.u32 	%r141, %r140, 20;
	and.b32  	%r142, %r141, 2047;
	add.s32 	%r143, %r142, -1012;
	mov.b64 	%rd25, %fd23;
	shl.b64 	%rd26, %rd25, %r143;
	setp.eq.s64 	%p14, %rd26, -9223372036854775808;
	{ // callseq 3, 0
	.param .b64 param0;
	st.param.f64 	[param0], %fd23;
	.param .b64 retval0;
	call.uni (retval0), 
	__internal_accurate_pow, 
	(
	param0
	);
	ld.param.f64 	%fd24, [retval0];
	} // callseq 3
	neg.f64 	%fd26, %fd24;
	selp.f64 	%fd27, %fd26, %fd24, %p14;
	selp.f64 	%fd28, %fd27, %fd24, %p4;
	setp.eq.s32 	%p15, %r384, 0;
	selp.f64 	%fd29, 0d3FF0000000000000, %fd28, %p15;
	cvt.rzi.s32.f64 	%r144, %fd29;
	mul.hi.s32 	%r146, %r144, -1307163959;
	add.s32 	%r147, %r146, %r144;
	shr.u32 	%r148, %r147, 31;
	shr.s32 	%r149, %r147, 4;
	add.s32 	%r150, %r149, %r148;
	mul.lo.s32 	%r151, %r150, 23;
	sub.s32 	%r152, %r144, %r151;
	add.s32 	%r153, %r152, 23;
	setp.lt.s32 	%p16, %r152, 0;
	selp.b32 	%r154, %r153, %r152, %p16;
	mul.lo.s32 	%r155, %r154, %r139;
	add.s32 	%r381, %r155, %r138;
	add.s32 	%r379, %r379, 4;
	setp.ne.s32 	%p17, %r379, %r387;
	@%p17 bra 	$L__BB0_3;
$L__BB0_4:
	and.b32  	%r15, %r70, 3;
	setp.eq.s32 	%p18, %r15, 0;
	@%p18 bra 	$L__BB0_9;
	setp.eq.s32 	%p19, %r15, 1;
	@%p19 bra 	$L__BB0_7;
	setp.lt.s32 	%p20, %r3, 0;
	add.s32 	%r158, %r384, -1;
	cvt.u64.u32 	%rd28, %r387;
	add.s64 	%rd29, %rd4, %rd28;
	ld.global.s8 	%r159, [%rd29];
	cvt.rn.f64.s32 	%fd30, %r158;
	{
	.reg .b32 %temp; 
	mov.b64 	{%temp, %r160}, %fd30;
	}
	shr.u32 	%r161, %r160, 20;
	and.b32  	%r162, %r161, 2047;
	add.s32 	%r163, %r162, -1012;
	mov.b64 	%rd30, %fd30;
	shl.b64 	%rd31, %rd30, %r163;
	setp.eq.s64 	%p21, %rd31, -9223372036854775808;
	{ // callseq 4, 0
	.param .b64 param0;
	st.param.f64 	[param0], %fd30;
	.param .b64 retval0;
	call.uni (retval0), 
	__internal_accurate_pow, 
	(
	param0
	);
	ld.param.f64 	%fd31, [retval0];
	} // callseq 4
	neg.f64 	%fd33, %fd31;
	selp.f64 	%fd34, %fd33, %fd31, %p21;
	selp.f64 	%fd35, %fd34, %fd31, %p20;
	setp.eq.s32 	%p22, %r158, 0;
	selp.f64 	%fd36, 0d3FF0000000000000, %fd35, %p22;
	cvt.rzi.s32.f64 	%r164, %fd36;
	mul.hi.s32 	%r166, %r164, -1307163959;
	add.s32 	%r167, %r166, %r164;
	shr.u32 	%r168, %r167, 31;
	shr.s32 	%r169, %r167, 4;
	add.s32 	%r170, %r169, %r168;
	mul.lo.s32 	%r171, %r170, 23;
	sub.s32 	%r172, %r164, %r171;
	add.s32 	%r173, %r172, 23;
	setp.lt.s32 	%p23, %r172, 0;
	selp.b32 	%r174, %r173, %r172, %p23;
	mul.lo.s32 	%r175, %r174, %r159;
	add.s32 	%r177, %r175, %r381;
	add.s32 	%r384, %r384, -2;
	ld.global.s8 	%r178, [%rd29+1];
	cvt.rn.f64.s32 	%fd37, %r384;
	{
	.reg .b32 %temp; 
	mov.b64 	{%temp, %r179}, %fd37;
	}
	shr.u32 	%r180, %r179, 20;
	and.b32  	%r181, %r180, 2047;
	add.s32 	%r182, %r181, -1012;
	mov.b64 	%rd33, %fd37;
	shl.b64 	%rd34, %rd33, %r182;
	setp.eq.s64 	%p24, %rd34, -9223372036854775808;
	{ // callseq 5, 0
	.param .b64 param0;
	st.param.f64 	[param0], %fd37;
	.param .b64 retval0;
	call.uni (retval0), 
	__internal_accurate_pow, 
	(
	param0
	);
	ld.param.f64 	%fd38, [retval0];
	} // callseq 5
	neg.f64 	%fd40, %fd38;
	selp.f64 	%fd41, %fd40, %fd38, %p24;
	selp.f64 	%fd42, %fd41, %fd38, %p20;
	setp.eq.s32 	%p25, %r384, 0;
	selp.f64 	%fd43, 0d3FF0000000000000, %fd42, %p25;
	cvt.rzi.s32.f64 	%r183, %fd43;
	mul.hi.s32 	%r185, %r183, -1307163959;
	add.s32 	%r186, %r185, %r183;
	shr.u32 	%r187, %r186, 31;
	shr.s32 	%r188, %r186, 4;
	add.s32 	%r189, %r188, %r187;
	mul.lo.s32 	%r190, %r189, 23;
	sub.s32 	%r191, %r183, %r190;
	add.s32 	%r192, %r191, 23;
	setp.lt.s32 	%p26, %r191, 0;
	selp.b32 	%r193, %r192, %r191, %p26;
	mul.lo.s32 	%r194, %r193, %r178;
	add.s32 	%r381, %r194, %r177;
	add.s32 	%r387, %r387, 2;
$L__BB0_7:
	and.b32  	%r196, %r70, 1;
	setp.eq.b32 	%p27, %r196, 1;
	not.pred 	%p28, %p27;
	@%p28 bra 	$L__BB0_9;
	setp.lt.s32 	%p29, %r3, 0;
	add.s32 	%r197, %r384, -1;
	cvt.u64.u32 	%rd36, %r387;
	add.s64 	%rd37, %rd4, %rd36;
	ld.global.s8 	%r198, [%rd37];
	cvt.rn.f64.s32 	%fd44, %r197;
	{
	.reg .b32 %temp; 
	mov.b64 	{%temp, %r199}, %fd44;
	}
	shr.u32 	%r200, %r199, 20;
	and.b32  	%r201, %r200, 2047;
	add.s32 	%r202, %r201, -1012;
	mov.b64 	%rd38, %fd44;
	shl.b64 	%rd39, %rd38, %r202;
	setp.eq.s64 	%p30, %rd39, -9223372036854775808;
	{ // callseq 6, 0
	.param .b64 param0;
	st.param.f64 	[param0], %fd44;
	.param .b64 retval0;
	call.uni (retval0), 
	__internal_accurate_pow, 
	(
	param0
	);
	ld.param.f64 	%fd45, [retval0];
	} // callseq 6
	neg.f64 	%fd47, %fd45;
	selp.f64 	%fd48, %fd47, %fd45, %p30;
	selp.f64 	%fd49, %fd48, %fd45, %p29;
	setp.eq.s32 	%p31, %r197, 0;
	selp.f64 	%fd50, 0d3FF0000000000000, %fd49, %p31;
	cvt.rzi.s32.f64 	%r203, %fd50;
	mul.hi.s32 	%r205, %r203, -1307163959;
	add.s32 	%r206, %r205, %r203;
	shr.u32 	%r207, %r206, 31;
	shr.s32 	%r208, %r206, 4;
	add.s32 	%r209, %r208, %r207;
	mul.lo.s32 	%r210, %r209, 23;
	sub.s32 	%r211, %r203, %r210;
	add.s32 	%r212, %r211, 23;
	setp.lt.s32 	%p32, %r211, 0;
	selp.b32 	%r213, %r212, %r211, %p32;
	mul.lo.s32 	%r214, %r213, %r198;
	add.s32 	%r381, %r214, %r381;
$L__BB0_9:
	mul.hi.s32 	%r216, %r381, -1307163959;
	add.s32 	%r217, %r216, %r381;
	shr.u32 	%r218, %r217, 31;
	shr.s32 	%r219, %r217, 4;
	add.s32 	%r220, %r219, %r218;
	mul.lo.s32 	%r221, %r220, 23;
	sub.s32 	%r390, %r381, %r221;
$L__BB0_10:
	add.s32 	%r222, %r390, 23;
	setp.lt.s32 	%p33, %r390, 0;
	selp.b32 	%r397, %r222, %r390, %p33;
	setp.ne.s32 	%p34, %r71, %r397;
	@%p34 bra 	$L__BB0_18;
	setp.eq.s32 	%p35, %r70, 0;
	@%p35 bra 	$L__BB0_15;
	mov.b32 	%r391, 0;
	bra.uni 	$L__BB0_14;
$L__BB0_13:
	add.s32 	%r391, %r391, 1;
	setp.eq.s32 	%p37, %r391, %r70;
	@%p37 bra 	$L__BB0_15;
$L__BB0_14:
	ld.param.u64 	%rd112, [_Z9rabinKarpPciS_iii_param_2];
	cvt.u64.u32 	%rd41, %r391;
	add.s64 	%rd42, %rd4, %rd41;
	ld.global.u8 	%rs1, [%rd42];
	cvta.to.global.u64 	%rd43, %rd112;
	add.s64 	%rd44, %rd43, %rd41;
	ld.global.u8 	%rs2, [%rd44];
	setp.eq.s16 	%p36, %rs1, %rs2;
	@%p36 bra 	$L__BB0_13;
	bra.uni 	$L__BB0_18;
$L__BB0_15:
	setp.ne.s32 	%p38, %r1, 0;
	@%p38 bra 	$L__BB0_17;
	mov.b32 	%r228, 0;
	st.local.u32 	[%rd2], %r228;
	mov.u64 	%rd48, $str;
	cvta.global.u64 	%rd49, %rd48;
	{ // callseq 8, 0
	.param .b64 param0;
	st.param.b64 	[param0], %rd49;
	.param .b64 param1;
	st.param.b64 	[param1], %rd11;
	.param .b32 retval0;
	call.uni (retval0), 
	vprintf, 
	(
	param0, 
	param1
	);
	ld.param.b32 	%r229, [retval0];
	} // callseq 8
	bra.uni 	$L__BB0_18;
$L__BB0_17:
	sub.s32 	%r224, %r2, %r70;
	add.s32 	%r225, %r224, 1;
	st.local.u32 	[%rd2], %r225;
	mov.u64 	%rd45, $str;
	cvta.global.u64 	%rd46, %rd45;
	{ // callseq 7, 0
	.param .b64 param0;
	st.param.b64 	[param0], %rd46;
	.param .b64 param1;
	st.param.b64 	[param1], %rd11;
	.param .b32 retval0;
	call.uni (retval0), 
	vprintf, 
	(
	param0, 
	param1
	);
	ld.param.b32 	%r226, [retval0];
	} // callseq 7
$L__BB0_18:
	setp.eq.s32 	%p39, %r1, 0;
	neg.s32 	%r231, %r70;
	selp.b32 	%r232, %r231, -1, %p39;
	add.s32 	%r30, %r232, %r72;
	setp.lt.s32 	%p40, %r30, 1;
	@%p40 bra 	$L__BB0_56;
	add.s32 	%r31, %r70, -1;
	cvt.s64.s32 	%rd51, %r70;
	add.s64 	%rd52, %rd51, -1;
	cvt.rn.f64.u64 	%fd51, %rd52;
	mov.f64 	%fd52, 0d403A000000000000;
	{
	.reg .b32 %temp; 
	mov.b64 	{%temp, %r233}, %fd52;
	}
	{
	.reg .b32 %temp; 
	mov.b64 	{%temp, %r234}, %fd51;
	}
	shr.u32 	%r235, %r234, 20;
	and.b32  	%r236, %r235, 2047;
	add.s32 	%r237, %r236, -1012;
	mov.b64 	%rd53, %fd51;
	shl.b64 	%rd54, %rd53, %r237;
	setp.eq.s64 	%p41, %rd54, -9223372036854775808;
	{ // callseq 9, 0
	.param .b64 param0;
	st.param.f64 	[param0], %fd51;
	.param .b64 retval0;
	call.uni (retval0), 
	__internal_accurate_pow, 
	(
	param0
	);
	ld.param.f64 	%fd53, [retval0];
	} // callseq 9
	setp.lt.s32 	%p42, %r233, 0;
	neg.f64 	%fd55, %fd53;
	selp.f64 	%fd56, %fd55, %fd53, %p41;
	selp.f64 	%fd57, %fd56, %fd53, %p42;
	setp.eq.s64 	%p43, %rd52, 0;
	selp.f64 	%fd58, 0d3FF0000000000000, %fd57, %p43;
	cvt.rzi.s32.f64 	%r238, %fd58;
	mul.hi.s32 	%r240, %r238, -1307163959;
	add.s32 	%r241, %r240, %r238;
	shr.u32 	%r242, %r241, 31;
	shr.s32 	%r243, %r241, 4;
	add.s32 	%r244, %r243, %r242;
	mul.lo.s32 	%r245, %r244, 23;
	sub.s32 	%r246, %r238, %r245;
	add.s32 	%r247, %r246, 23;
	setp.lt.s32 	%p44, %r246, 0;
	selp.b32 	%r32, %r247, %r246, %p44;
	setp.eq.s32 	%p45, %r70, 0;
	@%p45 bra 	$L__BB0_23;
	sub.s32 	%r249, %r2, %r70;
	add.s32 	%r33, %r249, 1;
	mov.b32 	%r403, 1;
	cvt.s64.s32 	%rd58, %r31;
	mov.u64 	%rd68, $str;
$L__BB0_21:
	mov.u32 	%r64, %r403;
	cvt.s64.s32 	%rd56, %r64;
	add.s64 	%rd57, %rd4, %rd56;
	ld.global.u8 	%rs3, [%rd57+-1];
	add.s64 	%rd59, %rd57, %rd58;
	ld.global.s8 	%rs5, [%rd59];
	cvt.u32.u16 	%r250, %rs3;
	cvt.s32.s8 	%r251, %r250;
	mul.lo.s32 	%r252, %r32, %r251;
	sub.s32 	%r253, %r397, %r252;
	mul.hi.s32 	%r254, %r253, -1307163959;
	add.s32 	%r255, %r254, %r253;
	shr.u32 	%r256, %r255, 31;
	shr.s32 	%r257, %r255, 4;
	add.s32 	%r258, %r257, %r256;
	mul.lo.s32 	%r259, %r258, 23;
	sub.s32 	%r260, %r253, %r259;
	add.s32 	%r261, %r260, 23;
	setp.lt.s32 	%p46, %r260, 0;
	selp.b32 	%r262, %r261, %r260, %p46;
	cvt.u16.u32 	%rs6, %r262;
	mul.lo.s16 	%rs7, %rs6, 26;
	mul.hi.u16 	%rs8, %rs7, 25645;
	sub.s16 	%rs9, %rs7, %rs8;
	shr.u16 	%rs10, %rs9, 1;
	add.s16 	%rs11, %rs10, %rs8;
	shr.u16 	%rs12, %rs11, 4;
	mul.lo.s16 	%rs13, %rs12, 23;
	sub.s16 	%rs14, %rs7, %rs13;
	add.s16 	%rs15, %rs14, %rs5;
	mul.hi.s16 	%rs17, %rs15, -19945;
	add.s16 	%rs18, %rs17, %rs15;
	shr.u16 	%rs19, %rs18, 15;
	shr.s16 	%rs20, %rs18, 4;
	add.s16 	%rs21, %rs20, %rs19;
	mul.lo.s16 	%rs22, %rs21, 23;
	sub.s16 	%rs23, %rs15, %rs22;
	add.s16 	%rs24, %rs23, 23;
	cvt.u32.u16 	%r263, %rs24;
	add.s32 	%r264, %r263, -23;
	setp.lt.s16 	%p47, %rs23, 0;
	selp.b32 	%r397, %r263, %r264, %p47;
	setp.ne.s32 	%p48, %r71, %r397;
	@%p48 bra 	$L__BB0_55;
	mov.b32 	%r405, 0;
	bra.uni 	$L__BB0_51;
$L__BB0_23:
	and.b32  	%r34, %r30, 3;
	setp.lt.u32 	%p53, %r30, 4;
	mov.b32 	%r401, 1;
	@%p53 bra 	$L__BB0_43;
	and.b32  	%r274, %r30, 2147483644;
	neg.s32 	%r393, %r274;
	mov.b32 	%r394, 2;
	cvt.s64.s32 	%rd72, %r31;
	mov.u64 	%rd76, $str;
	mov.u32 	%r392, %r2;
$L__BB0_25:
	add.s32 	%r40, %r394, -1;
	cvt.s64.s32 	%rd71, %r40;
	add.s64 	%rd5, %rd4, %rd71;
	ld.global.u8 	%rs27, [%rd5+-1];
	add.s64 	%rd6, %rd5, %rd72;
	ld.global.s8 	%rs29, [%rd6];
	cvt.u32.u16 	%r275, %rs27;
	cvt.s32.s8 	%r276, %r275;
	mul.lo.s32 	%r277, %r32, %r276;
	sub.s32 	%r278, %r397, %r277;
	mul.hi.s32 	%r279, %r278, -1307163959;
	add.s32 	%r280, %r279, %r278;
	shr.u32 	%r281, %r280, 31;
	shr.s32 	%r282, %r280, 4;
	add.s32 	%r283, %r282, %r281;
	mul.lo.s32 	%r284, %r283, 23;
	sub.s32 	%r285, %r278, %r284;
	add.s32 	%r286, %r285, 23;
	setp.lt.s32 	%p54, %r285, 0;
	selp.b32 	%r287, %r286, %r285, %p54;
	cvt.u16.u32 	%rs30, %r287;
	mul.lo.s16 	%rs31, %rs30, 26;
	mul.hi.u16 	%rs32, %rs31, 25645;
	sub.s16 	%rs33, %rs31, %rs32;
	shr.u16 	%rs34, %rs33, 1;
	add.s16 	%rs35, %rs34, %rs32;
	shr.u16 	%rs36, %rs35, 4;
	mul.lo.s16 	%rs37, %rs36, 23;
	sub.s16 	%rs38, %rs31, %rs37;
	add.s16 	%rs39, %rs38, %rs29;
	mul.hi.s16 	%rs41, %rs39, -19945;
	add.s16 	%rs42, %rs41, %rs39;
	shr.u16 	%rs43, %rs42, 15;
	shr.s16 	%rs44, %rs42, 4;
	add.s16 	%rs45, %rs44, %rs43;
	mul.lo.s16 	%rs46, %rs45, 23;
	sub.s16 	%rs47, %rs39, %rs46;
	add.s16 	%rs48, %rs47, 23;
	cvt.u32.u16 	%r288, %rs48;
	add.s32 	%r289, %r288, -23;
	setp.lt.s16 	%p55, %rs47, 0;
	selp.b32 	%r41, %r288, %r289, %p55;
	setp.ne.s32 	%p56, %r71, %r41;
	@%p56 bra 	$L__BB0_29;
	setp.eq.s32 	%p57, %r1, 0;
	@%p57 bra 	$L__BB0_28;
	add.s32 	%r290, %r392, 2;
	st.local.u32 	[%rd2], %r290;
	cvta.global.u64 	%rd74, %rd76;
	{ // callseq 12, 0
	.param .b64 param0;
	st.param.b64 	[param0], %rd74;
	.param .b64 param1;
	st.param.b64 	[param1], %rd11;
	.param .b32 retval0;
	call.uni (retval0), 
	vprintf, 
	(
	param0, 
	param1
	);
	ld.param.b32 	%r291, [retval0];
	} // callseq 12
	bra.uni 	$L__BB0_29;
$L__BB0_28:
	st.local.u32 	[%rd2], %r40;
	cvta.global.u64 	%rd77, %rd76;
	{ // callseq 13, 0
	.param .b64 param0;
	st.param.b64 	[param0], %rd77;
	.param .b64 param1;
	st.param.b64 	[param1], %rd11;
	.param .b32 retval0;
	call.uni (retval0), 
	vprintf, 
	(
	param0, 
	param1
	);
	ld.param.b32 	%r293, [retval0];
	} // callseq 13
$L__BB0_29:
	ld.global.s8 	%rs49, [%rd5];
	cvt.s32.s16 	%r295, %rs49;
	mul.lo.s32 	%r296, %r32, %r295;
	sub.s32 	%r297, %r41, %r296;
	mul.hi.s32 	%r299, %r297, -1307163959;
	add.s32 	%r300, %r299, %r297;
	shr.u32 	%r301, %r300, 31;
	shr.s32 	%r302, %r300, 4;
	add.s32 	%r303, %r302, %r301;
	mul.lo.s32 	%r304, %r303, 23;
	sub.s32 	%r305, %r297, %r304;
	add.s32 	%r306, %r305, 23;
	setp.lt.s32 	%p58, %r305, 0;
	selp.b32 	%r307, %r306, %r305, %p58;
	cvt.u16.u32 	%rs50, %r307;
	mul.lo.s16 	%rs51, %rs50, 26;
	mul.hi.u16 	%rs52, %rs51, 25645;
	sub.s16 	%rs53, %rs51, %rs52;
	shr.u16 	%rs54, %rs53, 1;
	add.s16 	%rs55, %rs54, %rs52;
	shr.u16 	%rs56, %rs55, 4;
	mul.lo.s16 	%rs57, %rs56, 23;
	sub.s16 	%rs58, %rs51, %rs57;
	add.s16 	%rs59, %rs58, %rs49;
	mul.hi.s16 	%rs61, %rs59, -19945;
	add.s16 	%rs62, %rs61, %rs59;
	shr.u16 	%rs63, %rs62, 15;
	shr.s16 	%rs64, %rs62, 4;
	add.s16 	%rs65, %rs64, %rs63;
	mul.lo.s16 	%rs66, %rs65, 23;
	sub.s16 	%rs67, %rs59, %rs66;
	add.s16 	%rs68, %rs67, 23;
	cvt.u32.u16 	%r308, %rs68;
	add.s32 	%r309, %r308, -23;
	setp.lt.s16 	%p59, %rs67, 0;
	selp.b32 	%r42, %r308, %r309, %p59;
	setp.ne.s32 	%p60, %r71, %r42;
	@%p60 bra 	$L__BB0_33;
	setp.eq.s32 	%p61, %r1, 0;
	@%p61 bra 	$L__BB0_32;
	add.s32 	%r310, %r392, 3;
	st.local.u32 	[%rd2], %r310;
	cvta.global.u64 	%rd80, %rd76;
	{ // callseq 14, 0
	.param .b64 param0;
	st.param.b64 	[param0], %rd80;
	.param .b64 param1;
	st.param.b64 	[param1], %rd11;
	.param .b32 retval0;
	call.uni (retval0), 
	vprintf, 
	(
	param0, 
	param1
	);
	ld.param.b32 	%r311, [retval0];
	} // callseq 14
	bra.uni 	$L__BB0_33;
$L__BB0_32:
	st.local.u32 	[%rd2], %r394;
	cvta.global.u64 	%rd83, %rd76;
	{ // callseq 15, 0
	.param .b64 param0;
	st.param.b64 	[param0], %rd83;
	.param .b64 param1;
	st.param.b64 	[param1], %rd11;
	.param .b32 retval0;
	call.uni (retval0), 
	vprintf, 
	(
	param0, 
	param1
	);
	ld.param.b32 	%r313, [retval0];
	} // callseq 15
$L__BB0_33:
	ld.global.s8 	%r315, [%rd5+1];
	ld.global.s8 	%rs69, [%rd6+2];
	mul.lo.s32 	%r316, %r32, %r315;
	sub.s32 	%r317, %r42, %r316;
	mul.hi.s32 	%r319, %r317, -1307163959;
	add.s32 	%r320, %r319, %r317;
	shr.u32 	%r321, %r320, 31;
	shr.s32 	%r322, %r320, 4;
	add.s32 	%r323, %r322, %r321;
	mul.lo.s32 	%r324, %r323, 23;
	sub.s32 	%r325, %r317, %r324;
	add.s32 	%r326, %r325, 23;
	setp.lt.s32 	%p62, %r325, 0;
	selp.b32 	%r327, %r326, %r325, %p62;
	cvt.u16.u32 	%rs70, %r327;
	mul.lo.s16 	%rs71, %rs70, 26;
	mul.hi.u16 	%rs72, %rs71, 25645;
	sub.s16 	%rs73, %rs71, %rs72;
	shr.u16 	%rs74, %rs73, 1;
	add.s16 	%rs75, %rs74, %rs72;
	shr.u16 	%rs76, %rs75, 4;
	mul.lo.s16 	%rs77, %rs76, 23;
	sub.s16 	%rs78, %rs71, %rs77;
	add.s16 	%rs79, %rs78, %rs69;
	mul.hi.s16 	%rs81, %rs79, -19945;
	add.s16 	%rs82, %rs81, %rs79;
	shr.u16 	%rs83, %rs82, 15;
	shr.s16 	%rs84, %rs82, 4;
	add.s16 	%rs85, %rs84, %rs83;
	mul.lo.s16 	%rs86, %rs85, 23;
	sub.s16 	%rs87, %rs79, %rs86;
	add.s16 	%rs88, %rs87, 23;
	cvt.u32.u16 	%r328, %rs88;
	add.s32 	%r329, %r328, -23;
	setp.lt.s16 	%p63, %rs87, 0;
	selp.b32 	%r43, %r328, %r329, %p63;
	setp.ne.s32 	%p64, %r71, %r43;
	@%p64 bra 	$L__BB0_37;
	setp.eq.s32 	%p65, %r1, 0;
	@%p65 bra 	$L__BB0_36;
	add.s32 	%r330, %r392, 4;
	st.local.u32 	[%rd2], %r330;
	cvta.global.u64 	%rd86, %rd76;
	{ // callseq 16, 0
	.param .b64 param0;
	st.param.b64 	[param0], %rd86;
	.param .b64 param1;
	st.param.b64 	[param1], %rd11;
	.param .b32 retval0;
	call.uni (retval0), 
	vprintf, 
	(
	param0, 
	param1
	);
	ld.param.b32 	%r331, [retval0];
	} // callseq 16
	bra.uni 	$L__BB0_37;
$L__BB0_36:
	add.s32 	%r333, %r394, 1;
	st.local.u32 	[%rd2], %r333;
	cvta.global.u64 	%rd89, %rd76;
	{ // callseq 17, 0
	.param .b64 param0;
	st.param.b64 	[param0], %rd89;
	.param .b64 param1;
	st.param.b64 	[param1], %rd11;
	.param .b32 retval0;
	call.uni (retval0), 
	vprintf, 
	(
	param0, 
	param1
	);
	ld.param.b32 	%r334, [retval0];
	} // callseq 17
$L__BB0_37:
	ld.global.s8 	%r336, [%rd5+2];
	ld.global.s8 	%rs89, [%rd6+3];
	mul.lo.s32 	%r337, %r32, %r336;
	sub.s32 	%r338, %r43, %r337;
	mul.hi.s32 	%r340, %r338, -1307163959;
	add.s32 	%r341, %r340, %r338;
	shr.u32 	%r342, %r341, 31;
	shr.s32 	%r343, %r341, 4;
	add.s32 	%r344, %r343, %r342;
	mul.lo.s32 	%r345, %r344, 23;
	sub.s32 	%r346, %r338, %r345;
	add.s32 	%r347, %r346, 23;
	setp.lt.s32 	%p66, %r346, 0;
	selp.b32 	%r348, %r347, %r346, %p66;
	cvt.u16.u32 	%rs90, %r348;
	mul.lo.s16 	%rs91, %rs90, 26;
	mul.hi.u16 	%rs92, %rs91, 25645;
	sub.s16 	%rs93, %rs91, %rs92;
	shr.u16 	%rs94, %rs93, 1;
	add.s16 	%rs95, %rs94, %rs92;
	shr.u16 	%rs96, %rs95, 4;
	mul.lo.s16 	%rs97, %rs96, 23;
	sub.s16 	%rs98, %rs91, %rs97;
	add.s16 	%rs99, %rs98, %rs89;
	mul.hi.s16 	%rs101, %rs99, -19945;
	add.s16 	%rs102, %rs101, %rs99;
	shr.u16 	%rs103, %rs102, 15;
	shr.s16 	%rs104, %rs102, 4;
	add.s16 	%rs105, %rs104, %rs103;
	mul.lo.s16 	%rs106, %rs105, 23;
	sub.s16 	%rs107, %rs99, %rs106;
	add.s16 	%rs108, %rs107, 23;
	cvt.u32.u16 	%r349, %rs108;
	add.s32 	%r350, %r349, -23;
	setp.lt.s16 	%p67, %rs107, 0;
	selp.b32 	%r397, %r349, %r350, %p67;
	setp.ne.s32 	%p68, %r71, %r397;
	@%p68 bra 	$L__BB0_41;
	setp.eq.s32 	%p69, %r1, 0;
	@%p69 bra 	$L__BB0_40;
	add.s32 	%r351, %r392, 5;
	st.local.u32 	[%rd2], %r351;
	cvta.global.u64 	%rd92, %rd76;
	{ // callseq 18, 0
	.param .b64 param0;
	st.param.b64 	[param0], %rd92;
	.param .b64 param1;
	st.param.b64 	[param1], %rd11;
	.param .b32 retval0;
	call.uni (retval0), 
	vprintf, 
	(
	param0, 
	param1
	);
	ld.param.b32 	%r352, [retval0];
	} // callseq 18
	bra.uni 	$L__BB0_41;
$L__BB0_40:
	add.s32 	%r354, %r394, 2;
	st.local.u32 	[%rd2], %r354;
	cvta.global.u64 	%rd95, %rd76;
	{ // callseq 19, 0
	.param .b64 param0;
	st.param.b64 	[param0], %rd95;
	.param .b64 param1;
	st.param.b64 	[param1], %rd11;
	.param .b32 retval0;
	call.uni (retval0), 
	vprintf, 
	(
	param0, 
	param1
	);
	ld.param.b32 	%r355, [retval0];
	} // callseq 19
$L__BB0_41:
	add.s32 	%r394, %r394, 4;
	add.s32 	%r393, %r393, 4;
	add.s32 	%r392, %r392, 4;
	setp.ne.s32 	%p70, %r393, 0;
	@%p70 bra 	$L__BB0_25;
	add.s32 	%r401, %r394, -1;
$L__BB0_43:
	setp.eq.s32 	%p71, %r34, 0;
	@%p71 bra 	$L__BB0_56;
	cvt.s64.s32 	%rd97, %r31;
	add.s64 	%rd98, %rd3, %rd97;
	cvt.u64.u32 	%rd99, %r2;
	add.s64 	%rd100, %rd98, %rd99;
	add.s64 	%rd7, %rd1, %rd100;
	add.s64 	%rd101, %rd99, %rd3;
	add.s64 	%rd102, %rd101, %rd1;
	add.s64 	%rd8, %rd102, -1;
	add.s32 	%r400, %r401, 1;
	add.s32 	%r399, %r401, %r2;
	neg.s32 	%r398, %r34;
	mov.u64 	%rd109, $str;
$L__BB0_45:
	.pragma "nounroll";
	cvt.s64.s32 	%rd103, %r401;
	add.s64 	%rd104, %rd7, %rd103;
	add.s64 	%rd105, %rd8, %rd103;
	ld.global.u8 	%rs109, [%rd105];
	ld.global.s8 	%rs111, [%rd104];
	cvt.u32.u16 	%r357, %rs109;
	cvt.s32.s8 	%r358, %r357;
	mul.lo.s32 	%r359, %r32, %r358;
	sub.s32 	%r360, %r397, %r359;
	mul.hi.s32 	%r361, %r360, -1307163959;
	add.s32 	%r362, %r361, %r360;
	shr.u32 	%r363, %r362, 31;
	shr.s32 	%r364, %r362, 4;
	add.s32 	%r365, %r364, %r363;
	mul.lo.s32 	%r366, %r365, 23;
	sub.s32 	%r367, %r360, %r366;
	add.s32 	%r368, %r367, 23;
	setp.lt.s32 	%p72, %r367, 0;
	selp.b32 	%r369, %r368, %r367, %p72;
	cvt.u16.u32 	%rs112, %r369;
	mul.lo.s16 	%rs113, %rs112, 26;
	mul.hi.u16 	%rs114, %rs113, 25645;
	sub.s16 	%rs115, %rs113, %rs114;
	shr.u16 	%rs116, %rs115, 1;
	add.s16 	%rs117, %rs116, %rs114;
	shr.u16 	%rs118, %rs117, 4;
	mul.lo.s16 	%rs119, %rs118, 23;
	sub.s16 	%rs120, %rs113, %rs119;
	add.s16 	%rs121, %rs120, %rs111;
	mul.hi.s16 	%rs123, %rs121, -19945;
	add.s16 	%rs124, %rs123, %rs121;
	shr.u16 	%rs125, %rs124, 15;
	shr.s16 	%rs126, %rs124, 4;
	add.s16 	%rs127, %rs126, %rs125;
	mul.lo.s16 	%rs128, %rs127, 23;
	sub.s16 	%rs129, %rs121, %rs128;
	add.s16 	%rs130, %rs129, 23;
	cvt.u32.u16 	%r370, %rs130;
	add.s32 	%r371, %r370, -23;
	setp.lt.s16 	%p73, %rs129, 0;
	selp.b32 	%r397, %r370, %r371, %p73;
	setp.ne.s32 	%p74, %r71, %r397;
	@%p74 bra 	$L__BB0_49;
	setp.eq.s32 	%p75, %r1, 0;
	@%p75 bra 	$L__BB0_48;
	add.s32 	%r372, %r399, 1;
	st.local.u32 	[%rd2], %r372;
	cvta.global.u64 	%rd107, %rd109;
	add.u64 	%rd108, %SP, 0;
	{ // callseq 20, 0
	.param .b64 param0;
	st.param.b64 	[param0], %rd107;
	.param .b64 param1;
	st.param.b64 	[param1], %rd108;
	.param .b32 retval0;
	call.uni (retval0), 
	vprintf, 
	(
	param0, 
	param1
	);
	ld.param.b32 	%r373, [retval0];
	} // callseq 20
	bra.uni 	$L__BB0_49;
$L__BB0_48:
	add.s32 	%r375, %r400, -1;
	st.local.u32 	[%rd2], %r375;
	cvta.global.u64 	%rd110, %rd109;
	add.u64 	%rd111, %SP, 0;
	{ // callseq 21, 0
	.param .b64 param0;
	st.param.b64 	[param0], %rd110;
	.param .b64 param1;
	st.param.b64 	[param1], %rd111;
	.param .b32 retval0;
	call.uni (retval0), 
	vprintf, 
	(
	param0, 
	param1
	);
	ld.param.b32 	%r376, [retval0];
	} // callseq 21
$L__BB0_49:
	add.s32 	%r401, %r401, 1;
	add.s32 	%r400, %r400, 1;
	add.s32 	%r399, %r399, 1;
	add.s32 	%r398, %r398, 1;
	setp.eq.s32 	%p76, %r398, 0;
	@%p76 bra 	$L__BB0_56;
	bra.uni 	$L__BB0_45;
$L__BB0_50:
	add.s32 	%r405, %r405, 1;
	setp.eq.s32 	%p50, %r405, %r70;
	@%p50 bra 	$L__BB0_52;
$L__BB0_51:
	ld.param.u64 	%rd113, [_Z9rabinKarpPciS_iii_param_2];
	add.s32 	%r266, %r405, %r64;
	cvt.u64.u32 	%rd60, %r266;
	add.s64 	%rd61, %rd4, %rd60;
	ld.global.u8 	%rs25, [%rd61];
	cvt.u64.u32 	%rd62, %r405;
	cvta.to.global.u64 	%rd63, %rd113;
	add.s64 	%rd64, %rd63, %rd62;
	ld.global.u8 	%rs26, [%rd64];
	setp.eq.s16 	%p49, %rs25, %rs26;
	@%p49 bra 	$L__BB0_50;
	bra.uni 	$L__BB0_55;
$L__BB0_52:
	setp.ne.s32 	%p51, %r1, 0;
	@%p51 bra 	$L__BB0_54;
	st.local.u32 	[%rd2], %r64;
	cvta.global.u64 	%rd69, %rd68;
	{ // callseq 11, 0
	.param .b64 param0;
	st.param.b64 	[param0], %rd69;
	.param .b64 param1;
	st.param.b64 	[param1], %rd11;
	.param .b32 retval0;
	call.uni (retval0), 
	vprintf, 
	(
	param0, 
	param1
	);
	ld.param.b32 	%r270, [retval0];
	} // callseq 11
	bra.uni 	$L__BB0_55;
$L__BB0_54:
	add.s32 	%r267, %r33, %r64;
	st.local.u32 	[%rd2], %r267;
	cvta.global.u64 	%rd66, %rd68;
	{ // callseq 10, 0
	.param .b64 param0;
	st.param.b64 	[param0], %rd66;
	.param .b64 param1;
	st.param.b64 	[param1], %rd11;
	.param .b32 retval0;
	call.uni (retval0), 
	vprintf, 
	(
	param0, 
	param1
	);
	ld.param.b32 	%r268, [retval0];
	} // callseq 10
$L__BB0_55:
	add.s32 	%r403, %r64, 1;
	setp.ne.s32 	%p52, %r64, %r30;
	@%p52 bra 	$L__BB0_21;
$L__BB0_56:
	ret;

}
.func  (.param .b64 func_retval0) __internal_accurate_pow(
	.param .b64 __internal_accurate_pow_param_0
)
{
	.reg .pred 	%p<8>;
	.reg .b32 	%r<46>;
	.reg .b32 	%f<3>;
	.reg .b64 	%fd<109>;

	ld.param.f64 	%fd10, [__internal_accurate_pow_param_0];
	mov.f64 	%fd11, 0d403A000000000000;
	{
	.reg .b32 %temp; 
	mov.b64 	{%temp, %r8}, %fd11;
	}
	{
	.reg .b32 %temp; 
	mov.b64 	{%r9, %temp}, %fd11;
	}
	shr.u32 	%r10, %r8, 20;
	setp.lt.u32 	%p1, %r8, 1048576;
	mov.f64 	%fd12, 0d439A000000000000;
	{
	.reg .b32 %temp; 
	mov.b64 	{%temp, %r11}, %fd12;
	}
	{
	.reg .b32 %temp; 
	mov.b64 	{%r12, %temp}, %fd12;
	}
	shr.u32 	%r13, %r11, 20;
	add.s32 	%r14, %r13, -54;
	selp.b32 	%r15, %r12, %r9, %p1;
	selp.b32 	%r16, %r11, %r8, %p1;
	selp.b32 	%r1, %r14, %r10, %p1;
	add.s32 	%r45, %r1, -1023;
	and.b32  	%r17, %r16, -2146435073;
	or.b32  	%r18, %r17, 1072693248;
	mov.b64 	%fd107, {%r15, %r18};
	setp.lt.u32 	%p2, %r18, 1073127583;
	@%p2 bra 	$L__BB1_2;
	{
	.reg .b32 %temp; 
	mov.b64 	{%r19, %temp}, %fd107;
	}
	{
	.reg .b32 %temp; 
	mov.b64 	{%temp, %r20}, %fd107;
	}
	add.s32 	%r21, %r20, -1048576;
	mov.b64 	%fd107, {%r19, %r21};
	add.s32 	%r45, %r1, -1022;
$L__BB1_2:
	add.f64 	%fd13, %fd107, 0dBFF0000000000000;
	add.f64 	%fd14, %fd107, 0d3FF0000000000000;
	rcp.approx.ftz.f64 	%fd15, %fd14;
	neg.f64 	%fd16, %fd14;
	fma.rn.f64 	%fd17, %fd16, %fd15, 0d3FF0000000000000;
	fma.rn.f64 	%fd18, %fd17, %fd17, %fd17;
	fma.rn.f64 	%fd19, %fd18, %fd15, %fd15;
	mul.f64 	%fd20, %fd13, %fd19;
	fma.rn.f64 	%fd21, %fd13, %fd19, %fd20;
	mul.f64 	%fd22, %fd21, %fd21;
	fma.rn.f64 	%fd23, %fd22, 0d3EB0F5FF7D2CAFE2, 0d3ED0F5D241AD3B5A;
	fma.rn.f64 	%fd24, %fd23, %fd22, 0d3EF3B20A75488A3F;
	fma.rn.f64 	%fd25, %fd24, %fd22, 0d3F1745CDE4FAECD5;
	fma.rn.f64 	%fd26, %fd25, %fd22, 0d3F3C71C7258A578B;
	fma.rn.f64 	%fd27, %fd26, %fd22, 0d3F6249249242B910;
	fma.rn.f64 	%fd28, %fd27, %fd22, 0d3F89999999999DFB;
	sub.f64 	%fd29, %fd13, %fd21;
	add.f64 	%fd30, %fd29, %fd29;
	neg.f64 	%fd31, %fd21;
	fma.rn.f64 	%fd32, %fd31, %fd13, %fd30;
	mul.f64 	%fd33, %fd19, %fd32;
	fma.rn.f64 	%fd34, %fd22, %fd28, 0d3FB5555555555555;
	mov.f64 	%fd35, 0d3FB5555555555555;
	sub.f64 	%fd36, %fd35, %fd34;
	fma.rn.f64 	%fd37, %fd22, %fd28, %fd36;
	add.f64 	%fd38, %fd37, 0dBC46A4CB00B9E7B0;
	add.f64 	%fd39, %fd34, %fd38;
	sub.f64 	%fd40, %fd34, %fd39;
	add.f64 	%fd41, %fd38, %fd40;
	mul.rn.f64 	%fd42, %fd21, %fd21;
	neg.f64 	%fd43, %fd42;
	fma.rn.f64 	%fd44, %fd21, %fd21, %fd43;
	{
	.reg .b32 %temp; 
	mov.b64 	{%r22, %temp}, %fd33;
	}
	{
	.reg .b32 %temp; 
	mov.b64 	{%temp, %r23}, %fd33;
	}
	add.s32 	%r24, %r23, 1048576;
	mov.b64 	%fd45, {%r22, %r24};
	fma.rn.f64 	%fd46, %fd21, %fd45, %fd44;
	mul.rn.f64 	%fd47, %fd42, %fd21;
	neg.f64 	%fd48, %fd47;
	fma.rn.f64 	%fd49, %fd42, %fd21, %fd48;
	fma.rn.f64 	%fd50, %fd42, %fd33, %fd49;
	fma.rn.f64 	%fd51, %fd46, %fd21, %fd50;
	mul.rn.f64 	%fd52, %fd39, %fd47;
	neg.f64 	%fd53, %fd52;
	fma.rn.f64 	%fd54, %fd39, %fd47, %fd53;
	fma.rn.f64 	%fd55, %fd39, %fd51, %fd54;
	fma.rn.f64 	%fd56, %fd41, %fd47, %fd55;
	add.f64 	%fd57, %fd52, %fd56;
	sub.f64 	%fd58, %fd52, %fd57;
	add.f64 	%fd59, %fd56, %fd58;
	add.f64 	%fd60, %fd21, %fd57;
	sub.f64 	%fd61, %fd21, %fd60;
	add.f64 	%fd62, %fd57, %fd61;
	add.f64 	%fd63, %fd59, %fd62;
	add.f64 	%fd64, %fd33, %fd63;
	add.f64 	%fd65, %fd60, %fd64;
	sub.f64 	%fd66, %fd60, %fd65;
	add.f64 	%fd67, %fd64, %fd66;
	xor.b32  	%r25, %r45, -2147483648;
	mov.b32 	%r26, 1127219200;
	mov.b64 	%fd68, {%r25, %r26};
	mov.b32 	%r27, -2147483648;
	mov.b64 	%fd69, {%r27, %r26};
	sub.f64 	%fd70, %fd68, %fd69;
	fma.rn.f64 	%fd71, %fd70, 0d3FE62E42FEFA39EF, %fd65;
	fma.rn.f64 	%fd72, %fd70, 0dBFE62E42FEFA39EF, %fd71;
	sub.f64 	%fd73, %fd72, %fd65;
	sub.f64 	%fd74, %fd67, %fd73;
	fma.rn.f64 	%fd75, %fd70, 0d3C7ABC9E3B39803F, %fd74;
	add.f64 	%fd76, %fd71, %fd75;
	sub.f64 	%fd77, %fd71, %fd76;
	add.f64 	%fd78, %fd75, %fd77;
	{
	.reg .b32 %temp; 
	mov.b64 	{%temp, %r28}, %fd10;
	}
	{
	.reg .b32 %temp; 
	mov.b64 	{%r29, %temp}, %fd10;
	}
	shl.b32 	%r30, %r28, 1;
	setp.gt.u32 	%p3, %r30, -33554433;
	and.b32  	%r31, %r28, -15728641;
	selp.b32 	%r32, %r31, %r28, %p3;
	mov.b64 	%fd79, {%r29, %r32};
	mul.rn.f64 	%fd80, %fd76, %fd79;
	neg.f64 	%fd81, %fd80;
	fma.rn.f64 	%fd82, %fd76, %fd79, %fd81;
	fma.rn.f64 	%fd83, %fd78, %fd79, %fd82;
	add.f64 	%fd4, %fd80, %fd83;
	sub.f64 	%fd84, %fd80, %fd4;
	add.f64 	%fd5, %fd83, %fd84;
	fma.rn.f64 	%fd85, %fd4, 0d3FF71547652B82FE, 0d4338000000000000;
	{
	.reg .b32 %temp; 
	mov.b64 	{%r5, %temp}, %fd85;
	}
	mov.f64 	%fd86, 0dC338000000000000;
	add.rn.f64 	%fd87, %fd85, %fd86;
	fma.rn.f64 	%fd88, %fd87, 0dBFE62E42FEFA39EF, %fd4;
	fma.rn.f64 	%fd89, %fd87, 0dBC7ABC9E3B39803F, %fd88;
	fma.rn.f64 	%fd90, %fd89, 0d3E5ADE1569CE2BDF, 0d3E928AF3FCA213EA;
	fma.rn.f64 	%fd91, %fd90, %fd89, 0d3EC71DEE62401315;
	fma.rn.f64 	%fd92, %fd91, %fd89, 0d3EFA01997C89EB71;
	fma.rn.f64 	%fd93, %fd92, %fd89, 0d3F2A01A014761F65;
	fma.rn.f64 	%fd94, %fd93, %fd89, 0d3F56C16C1852B7AF;
	fma.rn.f64 	%fd95, %fd94, %fd89, 0d3F81111111122322;
	fma.rn.f64 	%fd96, %fd95, %fd89, 0d3FA55555555502A1;
	fma.rn.f64 	%fd97, %fd96, %fd89, 0d3FC5555555555511;
	fma.rn.f64 	%fd98, %fd97, %fd89, 0d3FE000000000000B;
	fma.rn.f64 	%fd99, %fd98, %fd89, 0d3FF0000000000000;
	fma.rn.f64 	%fd100, %fd99, %fd89, 0d3FF0000000000000;
	{
	.reg .b32 %temp; 
	mov.b64 	{%r6, %temp}, %fd100;
	}
	{
	.reg .b32 %temp; 
	mov.b64 	{%temp, %r7}, %fd100;
	}
	shl.b32 	%r33, %r5, 20;
	add.s32 	%r34, %r33, %r7;
	mov.b64 	%fd108, {%r6, %r34};
	{
	.reg .b32 %temp; 
	mov.b64 	{%temp, %r35}, %fd4;
	}
	mov.b32 	%f2, %r35;
	abs.f32 	%f1, %f2;
	setp.lt.f32 	%p4, %f1, 0f4086232B;
	@%p4 bra 	$L__BB1_5;
	setp.lt.f64 	%p5, %fd4, 0d0000000000000000;
	add.f64 	%fd101, %fd4, 0d7FF0000000000000;
	selp.f64 	%fd108, 0d0000000000000000, %fd101, %p5;
	setp.geu.f32 	%p6, %f1, 0f40874800;
	@%p6 bra 	$L__BB1_5;
	shr.u32 	%r36, %r5, 31;
	add.s32 	%r37, %r5, %r36;
	shr.s32 	%r38, %r37, 1;
	shl.b32 	%r39, %r38, 20;
	add.s32 	%r40, %r7, %r39;
	mov.b64 	%fd102, {%r6, %r40};
	sub.s32 	%r41, %r5, %r38;
	shl.b32 	%r42, %r41, 20;
	add.s32 	%r43, %r42, 1072693248;
	mov.b32 	%r44, 0;
	mov.b64 	%fd103, {%r44, %r43};
	mul.f64 	%fd108, %fd103, %fd102;
$L__BB1_5:
	abs.f64 	%fd104, %fd108;
	setp.eq.f64 	%p7, %fd104, 0d7FF0000000000000;
	fma.rn.f64 	%fd105, %fd108, %fd5, %fd108;
	selp.f64 	%fd106, %fd108, %fd105, %p7;
	st.param.f64 	[func_retval0], %fd106;
	ret;

}


// ===== COMPILED SASS (sm_100) =====

	.target	sm_100

	.elftype	@"ET_EXEC"


//--------------------- .note.nv.tkinfo           --------------------------
	.section	.note.nv.tkinfo,"",@"SHT_NOTE"
	.sectionflags	@"SHF_NOTE_NV_TKINFO"
	.tkinfo
        /*0018*/ 	.word	0x00000002
        /*0030*/ 	.string	""
        /*0030*/ 	.string	"ptxas"
        /*0030*/ 	.string	"Cuda compilation tools, release 13.0, V13.0.88"
        /*0030*/ 	.string	"Build cuda_13.0.r13.0/compiler.36424714_0"
        /*0030*/ 	.string	"-arch sm_100 -m 64 "



//--------------------- .note.nv.cuinfo           --------------------------
	.section	.note.nv.cuinfo,"",@"SHT_NOTE"
	.sectionflags	@"SHF_NOTE_NV_CUINFO"
        /*0018*/ 	.short	0x0002
        /*001a*/ 	.short	0x0064
        /*001c*/ 	.short	0x0082
	.zero		2


//--------------------- .nv.info                  --------------------------
	.section	.nv.info,"",@"SHT_CUDA_INFO"
	.align	4


	//----- nvinfo : EIATTR_REGCOUNT
	.align		4
        /*0000*/ 	.byte	0x04, 0x2f
        /*0002*/ 	.short	(.L_2 - .L_1)
	.align		4
.L_1:
        /*0004*/ 	.word	index@(_Z9rabinKarpPciS_iii)
        /*0008*/ 	.word	0x00000028


	//----- nvinfo : EIATTR_FRAME_SIZE
	.align		4
.L_2:
        /*000c*/ 	.byte	0x04, 0x11
        /*000e*/ 	.short	(.L_4 - .L_3)
	.align		4
.L_3:
        /*0010*/ 	.word	index@($_Z9rabinKarpPciS_iii$__internal_accurate_pow)
        /*0014*/ 	.word	0x00000008


	//----- nvinfo : EIATTR_FRAME_SIZE
	.align		4
.L_4:
        /*0018*/ 	.byte	0x04, 0x11
        /*001a*/ 	.short	(.L_6 - .L_5)
	.align		4
.L_5:
        /*001c*/ 	.word	index@(_Z9rabinKarpPciS_iii)
        /*0020*/ 	.word	0x00000008


	//----- nvinfo : EIATTR_MIN_STACK_SIZE
	.align		4
.L_6:
        /*0024*/ 	.byte	0x04, 0x12
        /*0026*/ 	.short	(.L_8 - .L_7)
	.align		4
.L_7:
        /*0028*/ 	.word	index@(_Z9rabinKarpPciS_iii)
        /*002c*/ 	.word	0x00000008
.L_8:


//--------------------- .nv.compat                --------------------------
	.section	.nv.compat,"",@"SHT_CUDA_COMPAT_INFO"
	.align	4
        /*0000*/ 	.byte	0x02, 0x09, 0x00, 0x00, 0x02, 0x02, 0x01, 0x00, 0x02, 0x05, 0x05, 0x00, 0x03, 0x07, 0x01, 0x01
        /*0010*/ 	.byte	0x02, 0x03, 0x00, 0x00, 0x02, 0x06, 0x01, 0x00, 0x04, 0x0b, 0x08, 0x00, 0x01, 0x00, 0x00, 0x00
        /*0020*/ 	.byte	0x00, 0x00, 0x00, 0x00


//--------------------- .nv.info._Z9rabinKarpPciS_iii --------------------------
	.section	.nv.info._Z9rabinKarpPciS_iii,"",@"SHT_CUDA_INFO"
	.sectionflags	@""
	.align	4


	//----- nvinfo : EIATTR_CUDA_API_VERSION
	.align		4
        /*0000*/ 	.byte	0x04, 0x37
        /*0002*/ 	.short	(.L_10 - .L_9)
.L_9:
        /*0004*/ 	.word	0x00000082


	//----- nvinfo : EIATTR_KPARAM_INFO
	.align		4
.L_10:
        /*0008*/ 	.byte	0x04, 0x17
        /*000a*/ 	.short	(.L_12 - .L_11)
.L_11:
        /*000c*/ 	.word	0x00000000
        /*0010*/ 	.short	0x0005
        /*0012*/ 	.short	0x0020
        /*0014*/ 	.byte	0x00, 0xf0, 0x11, 0x00


	//----- nvinfo : EIATTR_KPARAM_INFO
	.align		4
.L_12:
        /*0018*/ 	.byte	0x04, 0x17
        /*001a*/ 	.short	(.L_14 - .L_13)
.L_13:
        /*001c*/ 	.word	0x00000000
        /*0020*/ 	.short	0x0004
        /*0022*/ 	.short	0x001c
        /*0024*/ 	.byte	0x00, 0xf0, 0x11, 0x00


	//----- nvinfo : EIATTR_KPARAM_INFO
	.align		4
.L_14:
        /*0028*/ 	.byte	0x04, 0x17
        /*002a*/ 	.short	(.L_16 - .L_15)
.L_15:
        /*002c*/ 	.word	0x00000000
        /*0030*/ 	.short	0x0003
        /*0032*/ 	.short	0x0018
        /*0034*/ 	.byte	0x00, 0xf0, 0x11, 0x00


	//----- nvinfo : EIATTR_KPARAM_INFO
	.align		4
.L_16:
        /*0038*/ 	.byte	0x04, 0x17
        /*003a*/ 	.short	(.L_18 - .L_17)
.L_17:
        /*003c*/ 	.word	0x00000000
        /*0040*/ 	.short	0x0002
        /*0042*/ 	.short	0x0010
        /*0044*/ 	.byte	0x00, 0xf5, 0x21, 0x00


	//----- nvinfo : EIATTR_KPARAM_INFO
	.align		4
.L_18:
        /*0048*/ 	.byte	0x04, 0x17
        /*004a*/ 	.short	(.L_20 - .L_19)
.L_19:
        /*004c*/ 	.word	0x00000000
        /*0050*/ 	.short	0x0001
        /*0052*/ 	.short	0x0008
        /*0054*/ 	.byte	0x00, 0xf0, 0x11, 0x00


	//----- nvinfo : EIATTR_KPARAM_INFO
	.align		4
.L_20:
        /*0058*/ 	.byte	0x04, 0x17
        /*005a*/ 	.short	(.L_22 - .L_21)
.L_21:
        /*005c*/ 	.word	0x00000000
        /*0060*/ 	.short	0x0000
        /*0062*/ 	.short	0x0000
        /*0064*/ 	.byte	0x00, 0xf5, 0x21, 0x00


	//----- nvinfo : EIATTR_SPARSE_MMA_MASK
	.align		4
.L_22:
        /*0068*/ 	.byte	0x03, 0x50
        /*006a*/ 	.short	0x0000


	//----- nvinfo : EIATTR_MAXREG_COUNT
	.align		4
        /*006c*/ 	.byte	0x03, 0x1b
        /*006e*/ 	.short	0x00ff


	//----- nvinfo : EIATTR_EXTERNS
	.align		4
        /*0070*/ 	.byte	0x04, 0x0f
        /*0072*/ 	.short	(.L_24 - .L_23)


	//   ....[0]....
	.align		4
.L_23:
        /*0074*/ 	.word	index@(vprintf)


	//----- nvinfo : EIATTR_MERCURY_ISA_VERSION
	.align		4
.L_24:
        /*0078*/ 	.byte	0x03, 0x5f
        /*007a*/ 	.short	0x0101


	//----- nvinfo : EIATTR_VRC_CTA_INIT_COUNT
	.align		4
        /*007c*/ 	.byte	0x02, 0x4a
	.zero		1
	.zero		1


	//----- nvinfo : EIATTR_SYSCALL_OFFSETS
	.align		4
        /*0080*/ 	.byte	0x04, 0x46
        /*0082*/ 	.short	(.L_26 - .L_25)


	//   ....[0]....
.L_25:
        /*0084*/ 	.word	0x00000db0


	//   ....[1]....
        /*0088*/ 	.word	0x00000e70


	//   ....[2]....
        /*008c*/ 	.word	0x000015d0


	//   ....[3]....
        /*0090*/ 	.word	0x00001690


	//   ....[4]....
        /*0094*/ 	.word	0x00001c00


	//   ....[5]....
        /*0098*/ 	.word	0x00001cb0


	//   ....[6]....
        /*009c*/ 	.word	0x000020a0


	//   ....[7]....
        /*00a0*/ 	.word	0x00002150


	//   ....[8]....
        /*00a4*/ 	.word	0x00002550


	//   ....[9]....
        /*00a8*/ 	.word	0x00002610


	//   ....[10]....
        /*00ac*/ 	.word	0x00002a10


	//   ....[11]....
        /*00b0*/ 	.word	0x00002ad0


	//   ....[12]....
        /*00b4*/ 	.word	0x00003070


	//   ....[13]....
        /*00b8*/ 	.word	0x00003130


	//----- nvinfo : EIATTR_EXIT_INSTR_OFFSETS
	.align		4
.L_26:
        /*00bc*/ 	.byte	0x04, 0x1c
        /*00be*/ 	.short	(.L_28 - .L_27)


	//   ....[0]....
.L_27:
        /*00c0*/ 	.word	0x00000f00


	//   ....[1]....
        /*00c4*/ 	.word	0x000016e0


	//   ....[2]....
        /*00c8*/ 	.word	0x00002b70


	//   ....[3]....
        /*00cc*/ 	.word	0x00003170


	//----- nvinfo : EIATTR_CRS_STACK_SIZE
	.align		4
.L_28:
        /*00d0*/ 	.byte	0x04, 0x1e
        /*00d2*/ 	.short	(.L_30 - .L_29)
.L_29:
        /*00d4*/ 	.word	0x00000000


	//----- nvinfo : EIATTR_CBANK_PARAM_SIZE
	.align		4
.L_30:
        /*00d8*/ 	.byte	0x03, 0x19
        /*00da*/ 	.short	0x0024


	//----- nvinfo : EIATTR_PARAM_CBANK
	.align		4
        /*00dc*/ 	.byte	0x04, 0x0a
        /*00de*/ 	.short	(.L_32 - .L_31)
	.align		4
.L_31:
        /*00e0*/ 	.word	index@(.nv.constant0._Z9rabinKarpPciS_iii)
        /*00e4*/ 	.short	0x0380
        /*00e6*/ 	.short	0x0024


	//----- nvinfo : EIATTR_SW_WAR
	.align		4
.L_32:
        /*00e8*/ 	.byte	0x04, 0x36
        /*00ea*/ 	.short	(.L_34 - .L_33)
.L_33:
        /*00ec*/ 	.word	0x00000008
.L_34:


//--------------------- .nv.callgraph             --------------------------
	.section	.nv.callgraph,"",@"SHT_CUDA_CALLGRAPH"
	.align	4
	.sectionentsize	8
	.align		4
        /*0000*/ 	.word	0x00000000
	.align		4
        /*0004*/ 	.word	0xffffffff
	.align		4
        /*0008*/ 	.word	index@(_Z9rabinKarpPciS_iii)
	.align		4
        /*000c*/ 	.word	index@(vprintf)
	.align		4
        /*0010*/ 	.word	0x00000000
	.align		4
        /*0014*/ 	.word	0xfffffffe
	.align		4
        /*0018*/ 	.word	0x00000000
	.align		4
        /*001c*/ 	.word	0xfffffffd
	.align		4
        /*0020*/ 	.word	0x00000000
	.align		4
        /*0024*/ 	.word	0xfffffffc


//--------------------- .nv.constant4             --------------------------
	.section	.nv.constant4,"a",@progbits
	.align	8
	.align		8
.nv.constant4:
        /*0000*/ 	.dword	vprintf
	.align		8
        /*0008*/ 	.dword	$str


//--------------------- .text._Z9rabinKarpPciS_iii --------------------------
	.section	.text._Z9rabinKarpPciS_iii,"ax",@progbits
	.align	128
        .global         _Z9rabinKarpPciS_iii
        .type           _Z9rabinKarpPciS_iii,@function
        .size           _Z9rabinKarpPciS_iii,(.L_x_46 - _Z9rabinKarpPciS_iii)
        .other          _Z9rabinKarpPciS_iii,@"STO_CUDA_ENTRY STV_DEFAULT"
_Z9rabinKarpPciS_iii:
.text._Z9rabinKarpPciS_iii:
[----:B------:R-:W0:Y:S01]  /*0000*/  LDC R1, c[0x0][0x37c] ;  /* 0x0000df00ff017b82 */ /* 0x000e220000000800 */
[----:B------:R-:W1:Y:S07]  /*0010*/  S2R R17, SR_TID.X ;  /* 0x0000000000117919 */ /* 0x000e6e0000002100 */
[----:B------:R-:W2:Y:S01]  /*0020*/  LDC R0, c[0x0][0x398] ;  /* 0x0000e600ff007b82 */ /* 0x000ea20000000800 */
[----:B------:R-:W3:Y:S01]  /*0030*/  LDCU UR6, c[0x0][0x3a0] ;  /* 0x00007400ff0677ac */ /* 0x000ee20008000800 */
[----:B0-----:R-:W-:-:S02]  /*0040*/  VIADD R1, R1, 0xfffffff8 ;  /* 0xfffffff801017836 */ /* 0x001fc40000000000 */
[----:B------:R-:W-:Y:S01]  /*0050*/  IMAD.MOV.U32 R25, RZ, RZ, RZ ;  /* 0x000000ffff197224 */ /* 0x000fe200078e00ff */
[----:B------:R-:W0:Y:S01]  /*0060*/  LDCU UR4, c[0x0][0x2f8] ;  /* 0x00005f00ff0477ac */ /* 0x000e220008000800 */
[----:B------:R-:W4:Y:S01]  /*0070*/  LDCU.64 UR8, c[0x0][0x380] ;  /* 0x00007000ff0877ac */ /* 0x000f220008000a00 */
[----:B------:R-:W5:Y:S01]  /*0080*/  LDCU UR5, c[0x0][0x2fc] ;  /* 0x00005f80ff0577ac */ /* 0x000f620008000800 */
[----:B------:R-:W1:Y:S01]  /*0090*/  LDCU.64 UR36, c[0x0][0x358] ;  /* 0x00006b00ff2477ac */ /* 0x000e620008000a00 */
[----:B0-----:R-:W-:Y:S02]  /*00a0*/  IADD3 R2, P1, PT, R1, UR4, RZ ;  /* 0x0000000401027c10 */ /* 0x001fe4000ff3e0ff */
[----:B--2---:R-:W-:Y:S02]  /*00b0*/  IADD3 R19, PT, PT, -R0, 0x1, RZ ;  /* 0x0000000100137810 */ /* 0x004fe40007ffe1ff */
[C---:B-1----:R-:W-:Y:S01]  /*00c0*/  ISETP.NE.AND P0, PT, R17.reuse, RZ, PT ;  /* 0x000000ff1100720c */ /* 0x042fe20003f05270 */
[----:B---3--:R-:W-:-:S02]  /*00d0*/  IMAD R18, R17, UR6, RZ ;  /* 0x0000000611127c24 */ /* 0x008fc4000f8e02ff */
[----:B-----5:R-:W-:Y:S01]  /*00e0*/  IMAD.X R16, RZ, RZ, UR5, P1 ;  /* 0x00000005ff107e24 */ /* 0x020fe200088e06ff */
[----:B------:R-:W-:Y:S02]  /*00f0*/  SEL R19, R19, RZ, P0 ;  /* 0x000000ff13137207 */ /* 0x000fe40000000000 */
[----:B------:R-:W-:Y:S02]  /*0100*/  ISETP.GE.AND P0, PT, R0, 0x1, PT ;  /* 0x000000010000780c */ /* 0x000fe40003f06270 */
[--C-:B------:R-:W-:Y:S02]  /*0110*/  SHF.R.S32.HI R22, RZ, 0x1f, R19.reuse ;  /* 0x0000001fff167819 */ /* 0x100fe40000011413 */
[----:B----4-:R-:W-:-:S04]  /*0120*/  IADD3 R23, P2, P3, R18, UR8, R19 ;  /* 0x0000000812177c10 */ /* 0x010fc8000fb5e013 */
[----:B------:R-:W-:-:S05]  /*0130*/  IADD3.X R24, PT, PT, RZ, UR9, R22, P2, P3 ;  /* 0x00000009ff187c10 */ /* 0x000fca00097e6416 */
[----:B------:R-:W-:Y:S05]  /*0140*/  @!P0 BRA `(.L_x_0) ;  /* 0x0000000800888947 */ /* 0x000fea0003800000 */
[----:B------:R-:W-:Y:S01]  /*0150*/  ISETP.GE.U32.AND P0, PT, R0, 0x4, PT ;  /* 0x000000040000780c */ /* 0x000fe20003f06070 */
[----:B------:R-:W0:Y:S01]  /*0160*/  LDCU UR5, c[0x0][0x398] ;  /* 0x00007300ff0577ac */ /* 0x000e220008000800 */
[----:B------:R-:W-:Y:S02]  /*0170*/  IMAD.MOV.U32 R25, RZ, RZ, RZ ;  /* 0x000000ffff197224 */ /* 0x000fe400078e00ff */
[----:B------:R-:W-:-:S09]  /*0180*/  IMAD.MOV.U32 R34, RZ, RZ, RZ ;  /* 0x000000ffff227224 */ /* 0x000fd200078e00ff */
[----:B------:R-:W-:Y:S05]  /*0190*/  @!P0 BRA `(.L_x_1) ;  /* 0x0000000400488947 */ /* 0x000fea0003800000 */
[----:B------:R-:W-:Y:S01]  /*01a0*/  LOP3.LUT R34, R0, 0x7ffffffc, RZ, 0xc0, !PT ;  /* 0x7ffffffc00227812 */ /* 0x000fe200078ec0ff */
[----:B------:R-:W-:Y:S01]  /*01b0*/  IMAD.MOV.U32 R25, RZ, RZ, RZ ;  /* 0x000000ffff197224 */ /* 0x000fe200078e00ff */
[----:B------:R-:W-:-:S06]  /*01c0*/  UMOV UR4, URZ ;  /* 0x000000ff00047c82 */ /* 0x000fcc0008000000 */
.L_x_2:
[----:B------:R-:W-:-:S05]  /*01d0*/  IADD3 R26, P0, PT, R23, UR4, RZ ;  /* 0x00000004171a7c10 */ /* 0x000fca000ff1e0ff */
[----:B------:R-:W-:-:S05]  /*01e0*/  IMAD.X R27, RZ, RZ, R24, P0 ;  /* 0x000000ffff1b7224 */ /* 0x000fca00000e0618 */
[----:B------:R1:W5:Y:S01]  /*01f0*/  LDG.E.S8 R36, desc[UR36][R26.64] ;  /* 0x000000241a247981 */ /* 0x000362000c1e1300 */
[----:B0-----:R-:W-:Y:S01]  /*0200*/  UIADD3 UR8, UPT, UPT, UR5, -0x1, URZ ;  /* 0xffffffff05087890 */ /* 0x001fe2000fffe0ff */
[----:B------:R-:W-:-:S08]  /*0210*/  MOV R0, 0x250 ;  /* 0x0000025000007802 */ /* 0x000fd00000000f00 */
[----:B------:R-:W0:Y:S02]  /*0220*/  I2F.F64 R4, UR8 ;  /* 0x0000000800047d12 */ /* 0x000e240008201c00 */
[----:B01----:R-:W-:-:S07]  /*0230*/  IMAD.MOV.U32 R3, RZ, RZ, R5 ;  /* 0x000000ffff037224 */ /* 0x003fce00078e0005 */
[----:B-----5:R-:W-:Y:S05]  /*0240*/  CALL.REL.NOINC `($_Z9rabinKarpPciS_iii$__internal_accurate_pow) ;  /* 0x0000002c00dc7944 */ /* 0x020fea0003c00000 */
[----:B------:R0:W5:Y:S01]  /*0250*/  LDG.E.S8 R5, desc[UR36][R26.64+0x1] ;  /* 0x000001241a057981 */ /* 0x000162000c1e1300 */
[----:B------:R-:W-:Y:S01]  /*0260*/  ISETP.NE.AND P0, PT, RZ, UR8, PT ;  /* 0x00000008ff007c0c */ /* 0x000fe2000bf05270 */
[----:B------:R-:W-:-:S03]  /*0270*/  UIADD3 UR8, UPT, UPT, UR5, -0x2, URZ ;  /* 0xfffffffe05087890 */ /* 0x000fc6000fffe0ff */
[----:B------:R-:W-:Y:S02]  /*0280*/  FSEL R9, R12, 1.875, P0 ;  /* 0x3ff000000c097808 */ /* 0x000fe40000000000 */
[----:B------:R-:W-:-:S04]  /*0290*/  FSEL R8, R4, RZ, P0 ;  /* 0x000000ff04087208 */ /* 0x000fc80000000000 */
[----:B------:R1:W2:Y:S08]  /*02a0*/  F2I.F64.TRUNC R9, R8 ;  /* 0x0000000800097311 */ /* 0x0002b0000030d100 */
[----:B------:R-:W3:Y:S01]  /*02b0*/  I2F.F64 R6, UR8 ;  /* 0x0000000800067d12 */ /* 0x000ee20008201c00 */
[----:B-1----:R-:W-:-:S04]  /*02c0*/  IMAD.MOV.U32 R8, RZ, RZ, RZ ;  /* 0x000000ffff087224 */ /* 0x002fc800078e00ff */
[----:B--2---:R-:W-:-:S05]  /*02d0*/  IMAD.HI R0, R9, -0x4de9bd37, R8 ;  /* 0xb21642c909007827 */ /* 0x004fca00078e0208 */
[----:B------:R-:W-:Y:S01]  /*02e0*/  SHF.R.U32.HI R3, RZ, 0x1f, R0 ;  /* 0x0000001fff037819 */ /* 0x000fe20000011600 */
[----:B---3--:R-:W-:-:S03]  /*02f0*/  IMAD.MOV.U32 R4, RZ, RZ, R6 ;  /* 0x000000ffff047224 */ /* 0x008fc600078e0006 */
[----:B------:R-:W-:-:S05]  /*0300*/  LEA.HI.SX32 R3, R0, R3, 0x1c ;  /* 0x0000000300037211 */ /* 0x000fca00078fe2ff */
[----:B------:R-:W-:Y:S02]  /*0310*/  IMAD R0, R3, -0x17, R9 ;  /* 0xffffffe903007824 */ /* 0x000fe400078e0209 */
[----:B------:R-:W-:-:S03]  /*0320*/  IMAD.MOV.U32 R3, RZ, RZ, R7 ;  /* 0x000000ffff037224 */ /* 0x000fc600078e0007 */
[----:B------:R-:W-:-:S13]  /*0330*/  ISETP.GE.AND P0, PT, R0, RZ, PT ;  /* 0x000000ff0000720c */ /* 0x000fda0003f06270 */
[----:B------:R-:W-:-:S04]  /*0340*/  @!P0 VIADD R0, R0, 0x17 ;  /* 0x0000001700008836 */ /* 0x000fc80000000000 */
[----:B------:R-:W-:Y:S01]  /*0350*/  IMAD R36, R36, R0, R25 ;  /* 0x0000000024247224 */ /* 0x000fe200078e0219 */
[----:B0-----:R-:W-:-:S07]  /*0360*/  MOV R0, 0x380 ;  /* 0x0000038000007802 */ /* 0x001fce0000000f00 */
        /* <DEDUP_REMOVED lines=29> */
[----:B------:R-:W-:-:S04]  /*0540*/  SHF.R.U32.HI R3, RZ, 0x1f, R0 ;  /* 0x0000001fff037819 */ /* 0x000fc80000011600 */
[----:B------:R-:W-:-:S05]  /*0550*/  LEA.HI.SX32 R3, R0, R3, 0x1c ;  /* 0x0000000300037211 */ /* 0x000fca00078fe2ff */
[----:B------:R-:W-:Y:S02]  /*0560*/  IMAD R0, R3, -0x17, R7 ;  /* 0xffffffe903007824 */ /* 0x000fe400078e0207 */
[----:B---3--:R-:W-:-:S03]  /*0570*/  IMAD.MOV.U32 R3, RZ, RZ, R5 ;  /* 0x000000ffff037224 */ /* 0x008fc600078e0005 */
[----:B------:R-:W-:-:S13]  /*0580*/  ISETP.GE.AND P0, PT, R0, RZ, PT ;  /* 0x000000ff0000720c */ /* 0x000fda0003f06270 */
[----:B------:R-:W-:-:S04]  /*0590*/  @!P0 VIADD R0, R0, 0x17 ;  /* 0x0000001700008836 */ /* 0x000fc80000000000 */
[----:B------:R-:W-:Y:S01]  /*05a0*/  IMAD R25, R25, R0, R36 ;  /* 0x0000000019197224 */ /* 0x000fe200078e0224 */
[----:B0-----:R-:W-:-:S07]  /*05b0*/  MOV R0, 0x5d0 ;  /* 0x000005d000007802 */ /* 0x001fce0000000f00 */
[----:B-----5:R-:W-:Y:S05]  /*05c0*/  CALL.REL.NOINC `($_Z9rabinKarpPciS_iii$__internal_accurate_pow) ;  /* 0x0000002800fc7944 */ /* 0x020fea0003c00000 */
[----:B------:R-:W-:Y:S01]  /*05d0*/  ISETP.NE.AND P0, PT, RZ, UR5, PT ;  /* 0x00000005ff007c0c */ /* 0x000fe2000bf05270 */
[----:B------:R-:W-:-:S03]  /*05e0*/  UIADD3 UR4, UPT, UPT, UR4, 0x4, URZ ;  /* 0x0000000404047890 */ /* 0x000fc6000fffe0ff */
[----:B------:R-:W-:Y:S02]  /*05f0*/  FSEL R5, R12, 1.875, P0 ;  /* 0x3ff000000c057808 */ /* 0x000fe40000000000 */
[----:B------:R-:W-:Y:S02]  /*0600*/  FSEL R4, R4, RZ, P0 ;  /* 0x000000ff04047208 */ /* 0x000fe40000000000 */
[----:B------:R-:W-:Y:S02]  /*0610*/  ISETP.NE.AND P1, PT, R34, UR4, PT ;  /* 0x0000000422007c0c */ /* 0x000fe4000bf25270 */
[----:B------:R0:W1:Y:S02]  /*0620*/  F2I.F64.TRUNC R5, R4 ;  /* 0x0000000400057311 */ /* 0x000064000030d100 */
[----:B0-----:R-:W-:-:S04]  /*0630*/  IMAD.MOV.U32 R4, RZ, RZ, RZ ;  /* 0x000000ffff047224 */ /* 0x001fc800078e00ff */
[----:B-1----:R-:W-:-:S05]  /*0640*/  IMAD.HI R0, R5, -0x4de9bd37, R4 ;  /* 0xb21642c905007827 */ /* 0x002fca00078e0204 */
[----:B------:R-:W-:-:S04]  /*0650*/  SHF.R.U32.HI R3, RZ, 0x1f, R0 ;  /* 0x0000001fff037819 */ /* 0x000fc80000011600 */
[----:B------:R-:W-:-:S05]  /*0660*/  LEA.HI.SX32 R3, R0, R3, 0x1c ;  /* 0x0000000300037211 */ /* 0x000fca00078fe2ff */
[----:B------:R-:W-:-:S05]  /*0670*/  IMAD R3, R3, -0x17, R5 ;  /* 0xffffffe903037824 */ /* 0x000fca00078e0205 */
[----:B------:R-:W-:-:S13]  /*0680*/  ISETP.GE.AND P0, PT, R3, RZ, PT ;  /* 0x000000ff0300720c */ /* 0x000fda0003f06270 */
[----:B------:R-:W-:-:S04]  /*0690*/  @!P0 VIADD R3, R3, 0x17 ;  /* 0x0000001703038836 */ /* 0x000fc80000000000 */
[----:B------:R-:W-:Y:S01]  /*06a0*/  IMAD R25, R26, R3, R25 ;  /* 0x000000031a197224 */ /* 0x000fe200078e0219 */
[----:B------:R-:W-:Y:S06]  /*06b0*/  @P1 BRA `(.L_x_2) ;  /* 0xfffffff800c41947 */ /* 0x000fec000383ffff */
.L_x_1:
[----:B------:R-:W1:Y:S02]  /*06c0*/  LDCU UR4, c[0x0][0x398] ;  /* 0x00007300ff0477ac */ /* 0x000e640008000800 */
[----:B-1----:R-:W-:-:S09]  /*06d0*/  ULOP3.LUT UP0, UR4, UR4, 0x3, URZ, 0xc0, !UPT ;  /* 0x0000000304047892 */ /* 0x002fd2000f80c0ff */
[----:B------:R-:W-:Y:S05]  /*06e0*/  BRA.U !UP0, `(.L_x_3) ;  /* 0x0000000508087547 */ /* 0x000fea000b800000 */
[----:B------:R-:W-:-:S09]  /*06f0*/  UISETP.NE.AND UP0, UPT, UR4, 0x1, UPT ;  /* 0x000000010400788c */ /* 0x000fd2000bf05270 */
[----:B------:R-:W-:Y:S05]  /*0700*/  BRA.U !UP0, `(.L_x_4) ;  /* 0x0000000108a07547 */ /* 0x000fea000b800000 */
[----:B------:R-:W-:-:S05]  /*0710*/  IADD3 R36, P0, PT, R34, R23, RZ ;  /* 0x0000001722247210 */ /* 0x000fca0007f1e0ff */
        /* <DEDUP_REMOVED lines=26> */
[----:B------:R-:W-:Y:S01]  /*08c0*/  ISETP.NE.AND P0, PT, RZ, UR5, PT ;  /* 0x00000005ff007c0c */ /* 0x000fe2000bf05270 */
[----:B------:R-:W-:-:S03]  /*08d0*/  VIADD R34, R34, 0x2 ;  /* 0x0000000222227836 */ /* 0x000fc60000000000 */
[----:B------:R-:W-:Y:S02]  /*08e0*/  FSEL R7, R12, 1.875, P0 ;  /* 0x3ff000000c077808 */ /* 0x000fe40000000000 */
[----:B------:R-:W-:-:S04]  /*08f0*/  FSEL R6, R4, RZ, P0 ;  /* 0x000000ff04067208 */ /* 0x000fc80000000000 */
        /* <DEDUP_REMOVED lines=8> */
[----:B------:R-:W-:-:S07]  /*0980*/  IMAD R25, R3, R5, R26 ;  /* 0x0000000503197224 */ /* 0x000fce00078e021a */
.L_x_4:
[----:B------:R-:W1:Y:S02]  /*0990*/  LDCU UR4, c[0x0][0x398] ;  /* 0x00007300ff0477ac */ /* 0x000e640008000800 */
[----:B-1----:R-:W-:-:S04]  /*09a0*/  ULOP3.LUT UR4, UR4, 0x1, URZ, 0xc0, !UPT ;  /* 0x0000000104047892 */ /* 0x002fc8000f8ec0ff */
[----:B------:R-:W-:-:S09]  /*09b0*/  UISETP.NE.U32.AND UP0, UPT, UR4, 0x1, UPT ;  /* 0x000000010400788c */ /* 0x000fd2000bf05070 */
[----:B------:R-:W-:Y:S05]  /*09c0*/  BRA.U UP0, `(.L_x_3) ;  /* 0x0000000100507547 */ /* 0x000fea000b800000 */
        /* <DEDUP_REMOVED lines=8> */
[----:B------:R-:W-:-:S04]  /*0a50*/  ISETP.NE.AND P0, PT, RZ, UR5, PT ;  /* 0x00000005ff007c0c */ /* 0x000fc8000bf05270 */
        /* <DEDUP_REMOVED lines=11> */
.L_x_3:
[----:B------:R-:W-:Y:S02]  /*0b10*/  IMAD.MOV.U32 R4, RZ, RZ, RZ ;  /* 0x000000ffff047224 */ /* 0x000fe400078e00ff */
[----:B------:R-:W-:Y:S02]  /*0b20*/  IMAD.MOV.U32 R5, RZ, RZ, R25 ;  /* 0x000000ffff057224 */ /* 0x000fe400078e0019 */
[----:B------:R-:W-:-:S05]  /*0b30*/  IMAD.HI R0, R25, -0x4de9bd37, R4 ;  /* 0xb21642c919007827 */ /* 0x000fca00078e0204 */
[----:B------:R-:W-:-:S04]  /*0b40*/  SHF.R.U32.HI R3, RZ, 0x1f, R0 ;  /* 0x0000001fff037819 */ /* 0x000fc80000011600 */
[----:B------:R-:W-:-:S05]  /*0b50*/  LEA.HI.SX32 R0, R0, R3, 0x1c ;  /* 0x0000000300007211 */ /* 0x000fca00078fe2ff */
[----:B------:R-:W-:-:S07]  /*0b60*/  IMAD R25, R0, -0x17, R25 ;  /* 0xffffffe900197824 */ /* 0x000fce00078e0219 */
.L_x_0:
[----:B------:R-:W1:Y:S01]  /*0b70*/  LDCU UR4, c[0x0][0x39c] ;  /* 0x00007380ff0477ac */ /* 0x000e620008000800 */
[C---:B------:R-:W-:Y:S01]  /*0b80*/  ISETP.GE.AND P0, PT, R25.reuse, RZ, PT ;  /* 0x000000ff1900720c */ /* 0x040fe20003f06270 */
[----:B------:R-:W-:Y:S01]  /*0b90*/  BSSY.RECONVERGENT B6, `(.L_x_5) ;  /* 0x000002f000067945 */ /* 0x000fe20003800200 */
[----:B------:R-:W2:Y:S01]  /*0ba0*/  LDCU UR40, c[0x0][0x398] ;  /* 0x00007300ff2877ac */ /* 0x000ea20008000800 */
[----:B------:R-:W3:Y:S10]  /*0bb0*/  LDCU.64 UR38, c[0x0][0x390] ;  /* 0x00007200ff2677ac */ /* 0x000ef40008000a00 */
[----:B------:R-:W-:-:S05]  /*0bc0*/  @!P0 VIADD R25, R25, 0x17 ;  /* 0x0000001719198836 */ /* 0x000fca0000000000 */
[----:B-1----:R-:W-:-:S13]  /*0bd0*/  ISETP.NE.AND P0, PT, R25, UR4, PT ;  /* 0x0000000419007c0c */ /* 0x002fda000bf05270 */
[----:B--23--:R-:W-:Y:S05]  /*0be0*/  @P0 BRA `(.L_x_6) ;  /* 0x0000000000a40947 */ /* 0x00cfea0003800000 */
[----:B------:R-:W1:Y:S02]  /*0bf0*/  LDCU UR4, c[0x0][0x398] ;  /* 0x00007300ff0477ac */ /* 0x000e640008000800 */
[----:B-1----:R-:W-:-:S05]  /*0c00*/  IMAD.U32 R3, RZ, RZ, UR4 ;  /* 0x00000004ff037e24 */ /* 0x002fca000f8e00ff */
[----:B------:R-:W-:-:S13]  /*0c10*/  ISETP.NE.AND P0, PT, R3, RZ, PT ;  /* 0x000000ff0300720c */ /* 0x000fda0003f05270 */
[----:B------:R-:W-:Y:S05]  /*0c20*/  @!P0 BRA `(.L_x_7) ;  /* 0x0000000000348947 */ /* 0x000fea0003800000 */
[----:B------:R-:W-:-:S07]  /*0c30*/  IMAD.MOV.U32 R0, RZ, RZ, RZ ;  /* 0x000000ffff007224 */ /* 0x000fce00078e00ff */
.L_x_8:
[C---:B------:R-:W-:Y:S02]  /*0c40*/  IADD3 R6, P1, PT, R0.reuse, UR38, RZ ;  /* 0x0000002600067c10 */ /* 0x040fe4000ff3e0ff */
[----:B------:R-:W-:-:S03]  /*0c50*/  IADD3 R4, P0, PT, R0, R23, RZ ;  /* 0x0000001700047210 */ /* 0x000fc60007f1e0ff */
[----:B------:R-:W-:Y:S02]  /*0c60*/  IMAD.X R7, RZ, RZ, UR39, P1 ;  /* 0x00000027ff077e24 */ /* 0x000fe400088e06ff */
[----:B------:R-:W-:-:S04]  /*0c70*/  IMAD.X R5, RZ, RZ, R24, P0 ;  /* 0x000000ffff057224 */ /* 0x000fc800000e0618 */
[----:B------:R-:W2:Y:S04]  /*0c80*/  LDG.E.U8 R7, desc[UR36][R6.64] ;  /* 0x0000002406077981 */ /* 0x000ea8000c1e1100 */
[----:B------:R-:W2:Y:S02]  /*0c90*/  LDG.E.U8 R4, desc[UR36][R4.64] ;  /* 0x0000002404047981 */ /* 0x000ea4000c1e1100 */
[----:B--2---:R-:W-:-:S13]  /*0ca0*/  ISETP.NE.AND P0, PT, R4, R7, PT ;  /* 0x000000070400720c */ /* 0x004fda0003f05270 */
[----:B------:R-:W-:Y:S05]  /*0cb0*/  @P0 BRA `(.L_x_6) ;  /* 0x0000000000700947 */ /* 0x000fea0003800000 */
[----:B------:R-:W-:Y:S02]  /*0cc0*/  VIADD R0, R0, 0x1 ;  /* 0x0000000100007836 */ /* 0x000fe40000000000 */
[----:B------:R-:W-:-:S05]  /*0cd0*/  IMAD.U32 R3, RZ, RZ, UR40 ;  /* 0x00000028ff037e24 */ /* 0x000fca000f8e00ff */
[----:B------:R-:W-:-:S13]  /*0ce0*/  ISETP.NE.AND P0, PT, R0, R3, PT ;  /* 0x000000030000720c */ /* 0x000fda0003f05270 */
[----:B------:R-:W-:Y:S05]  /*0cf0*/  @P0 BRA `(.L_x_8) ;  /* 0xfffffffc00d00947 */ /* 0x000fea000383ffff */
.L_x_7:
[----:B------:R-:W-:-:S13]  /*0d00*/  ISETP.NE.AND P0, PT, R17, RZ, PT ;  /* 0x000000ff1100720c */ /* 0x000fda0003f05270 */
[----:B------:R-:W-:Y:S05]  /*0d10*/  @P0 BRA `(.L_x_9) ;  /* 0x00000000002c0947 */ /* 0x000fea0003800000 */
[----:B------:R-:W-:Y:S01]  /*0d20*/  MOV R0, 0x0 ;  /* 0x0000000000007802 */ /* 0x000fe20000000f00 */
[----:B------:R1:W-:Y:S01]  /*0d30*/  STL [R1], RZ ;  /* 0x000000ff01007387 */ /* 0x0003e20000100800 */
[----:B0-----:R-:W0:Y:S01]  /*0d40*/  LDCU.64 UR4, c[0x4][0x8] ;  /* 0x01000100ff0477ac */ /* 0x001e220008000a00 */
[----:B------:R-:W-:Y:S01]  /*0d50*/  IMAD.MOV.U32 R6, RZ, RZ, R2 ;  /* 0x000000ffff067224 */ /* 0x000fe200078e0002 */
[----:B------:R1:W2:Y:S01]  /*0d60*/  LDC.64 R8, c[0x4][R0] ;  /* 0x0100000000087b82 */ /* 0x0002a20000000a00 */
[----:B------:R-:W-:Y:S02]  /*0d70*/  IMAD.MOV.U32 R7, RZ, RZ, R16 ;  /* 0x000000ffff077224 */ /* 0x000fe400078e0010 */
[----:B0-----:R-:W-:Y:S02]  /*0d80*/  IMAD.U32 R4, RZ, RZ, UR4 ;  /* 0x00000004ff047e24 */ /* 0x001fe4000f8e00ff */
[----:B-1----:R-:W-:-:S07]  /*0d90*/  IMAD.U32 R5, RZ, RZ, UR5 ;  /* 0x00000005ff057e24 */ /* 0x002fce000f8e00ff */
[----:B------:R-:W-:-:S07]  /*0da0*/  LEPC R20, `(.L_x_10) ;  /* 0x000000001014794e */ /* 0x000fce0000000000 */
[----:B--2---:R-:W-:Y:S05]  /*0db0*/  CALL.ABS.NOINC R8 ;  /* 0x0000000008007343 */ /* 0x004fea0003c00000 */
.L_x_10:
[----:B------:R-:W-:Y:S05]  /*0dc0*/  BRA `(.L_x_6) ;  /* 0x00000000002c7947 */ /* 0x000fea0003800000 */
.L_x_9:
[----:B------:R-:W-:Y:S01]  /*0dd0*/  IADD3 R0, PT, PT, R18, 0x1, -R3 ;  /* 0x0000000112007810 */ /* 0x000fe20007ffe803 */
[----:B0-----:R-:W0:Y:S01]  /*0de0*/  LDCU.64 UR4, c[0x4][0x8] ;  /* 0x01000100ff0477ac */ /* 0x001e220008000a00 */
[----:B------:R-:W-:Y:S01]  /*0df0*/  MOV R3, 0x0 ;  /* 0x0000000000037802 */ /* 0x000fe20000000f00 */
[----:B------:R-:W-:Y:S02]  /*0e00*/  IMAD.MOV.U32 R6, RZ, RZ, R2 ;  /* 0x000000ffff067224 */ /* 0x000fe400078e0002 */
[----:B------:R1:W-:Y:S01]  /*0e10*/  STL [R1], R0 ;  /* 0x0000000001007387 */ /* 0x0003e20000100800 */
[----:B------:R1:W2:Y:S01]  /*0e20*/  LDC.64 R8, c[0x4][R3] ;  /* 0x0100000003087b82 */ /* 0x0002a20000000a00 */
[----:B------:R-:W-:Y:S02]  /*0e30*/  IMAD.MOV.U32 R7, RZ, RZ, R16 ;  /* 0x000000ffff077224 */ /* 0x000fe400078e0010 */
[----:B0-----:R-:W-:Y:S02]  /*0e40*/  IMAD.U32 R4, RZ, RZ, UR4 ;  /* 0x00000004ff047e24 */ /* 0x001fe4000f8e00ff */
[----:B-1----:R-:W-:-:S07]  /*0e50*/  IMAD.U32 R5, RZ, RZ, UR5 ;  /* 0x00000005ff057e24 */ /* 0x002fce000f8e00ff */
[----:B------:R-:W-:-:S07]  /*0e60*/  LEPC R20, `(.L_x_6) ;  /* 0x000000001014794e */ /* 0x000fce0000000000 */
[----:B--2---:R-:W-:Y:S05]  /*0e70*/  CALL.ABS.NOINC R8 ;  /* 0x0000000008007343 */ /* 0x004fea0003c00000 */
.L_x_6:
[----:B0-----:R-:W-:Y:S05]  /*0e80*/  BSYNC.RECONVERGENT B6 ;  /* 0x0000000000067941 */ /* 0x001fea0003800200 */
.L_x_5:
[----:B------:R-:W0:Y:S01]  /*0e90*/  LDC R0, c[0x0][0x398] ;  /* 0x0000e600ff007b82 */ /* 0x000e220000000800 */
[----:B------:R-:W1:Y:S01]  /*0ea0*/  LDCU UR4, c[0x0][0x3a0] ;  /* 0x00007400ff0477ac */ /* 0x000e620008000800 */
[----:B------:R-:W-:Y:S01]  /*0eb0*/  ISETP.NE.AND P0, PT, R17, RZ, PT ;  /* 0x000000ff1100720c */ /* 0x000fe20003f05270 */
[----:B0-----:R-:W-:-:S05]  /*0ec0*/  IMAD.MOV R26, RZ, RZ, -R0 ;  /* 0x000000ffff1a7224 */ /* 0x001fca00078e0a00 */
[----:B------:R-:W-:-:S05]  /*0ed0*/  SEL R26, R26, 0xffffffff, !P0 ;  /* 0xffffffff1a1a7807 */ /* 0x000fca0004000000 */
[----:B-1----:R-:W-:-:S05]  /*0ee0*/  VIADD R26, R26, UR4 ;  /* 0x000000041a1a7c36 */ /* 0x002fca0008000000 */
[----:B------:R-:W-:-:S13]  /*0ef0*/  ISETP.GE.AND P0, PT, R26, 0x1, PT ;  /* 0x000000011a00780c */ /* 0x000fda0003f06270 */
[----:B------:R-:W-:Y:S05]  /*0f00*/  @!P0 EXIT ;  /* 0x000000000000894d */ /* 0x000fea0003800000 */
[----:B------:R-:W-:-:S04]  /*0f10*/  IADD3 R34, P0, PT, R0, -0x1, RZ ;  /* 0xffffffff00227810 */ /* 0x000fc80007f1e0ff */
[----:B------:R-:W-:Y:S02]  /*0f20*/  LEA.HI.X.SX32 R35, R0, 0xffffffff, 0x1, P0 ;  /* 0xffffffff00237811 */ /* 0x000fe400000f0eff */
[----:B------:R-:W-:Y:S02]  /*0f30*/  MOV R0, 0xf70 ;  /* 0x00000f7000007802 */ /* 0x000fe40000000f00 */
[----:B------:R-:W0:Y:S02]  /*0f40*/  I2F.F64.U64 R4, R34 ;  /* 0x0000002200047312 */ /* 0x000e240000301800 */
[----:B0-----:R-:W-:-:S07]  /*0f50*/  IMAD.MOV.U32 R3, RZ, RZ, R5 ;  /* 0x000000ffff037224 */ /* 0x001fce00078e0005 */
[----:B------:R-:W-:Y:S05]  /*0f60*/  CALL.REL.NOINC `($_Z9rabinKarpPciS_iii$__internal_accurate_pow) ;  /* 0x0000002000947944 */ /* 0x000fea0003c00000 */
[----:B------:R-:W-:Y:S01]  /*0f70*/  ISETP.NE.U32.AND P0, PT, R34, RZ, PT ;  /* 0x000000ff2200720c */ /* 0x000fe20003f05070 */
[----:B------:R-:W0:Y:S03]  /*0f80*/  LDC R7, c[0x0][0x398] ;  /* 0x0000e600ff077b82 */ /* 0x000e260000000800 */
[----:B------:R-:W-:-:S04]  /*0f90*/  ISETP.NE.AND.EX P0, PT, R35, RZ, PT, P0 ;  /* 0x000000ff2300720c */ /* 0x000fc80003f05300 */
[----:B------:R-:W-:Y:S02]  /*0fa0*/  FSEL R5, R12, 1.875, P0 ;  /* 0x3ff000000c057808 */ /* 0x000fe40000000000 */
[----:B------:R-:W-:-:S04]  /*0fb0*/  FSEL R4, R4, RZ, P0 ;  /* 0x000000ff04047208 */ /* 0x000fc80000000000 */
[----:B------:R1:W2:Y:S02]  /*0fc0*/  F2I.F64.TRUNC R5, R4 ;  /* 0x0000000400057311 */ /* 0x0002a4000030d100 */
[----:B-1----:R-:W-:Y:S01]  /*0fd0*/  IMAD.MOV.U32 R4, RZ, RZ, RZ ;  /* 0x000000ffff047224 */ /* 0x002fe200078e00ff */
[C---:B0-----:R-:W-:Y:S01]  /*0fe0*/  ISETP.NE.AND P1, PT, R7.reuse, RZ, PT ;  /* 0x000000ff0700720c */ /* 0x041fe20003f25270 */
[----:B------:R-:W-:Y:S02]  /*0ff0*/  VIADD R33, R7, 0xffffffff ;  /* 0xffffffff07217836 */ /* 0x000fe40000000000 */
[----:B--2---:R-:W-:-:S05]  /*1000*/  IMAD.HI R0, R5, -0x4de9bd37, R4 ;  /* 0xb21642c905007827 */ /* 0x004fca00078e0204 */
[----:B------:R-:W-:-:S04]  /*1010*/  SHF.R.U32.HI R3, RZ, 0x1f, R0 ;  /* 0x0000001fff037819 */ /* 0x000fc80000011600 */
[----:B------:R-:W-:-:S05]  /*1020*/  LEA.HI.SX32 R3, R0, R3, 0x1c ;  /* 0x0000000300037211 */ /* 0x000fca00078fe2ff */
[----:B------:R-:W-:-:S05]  /*1030*/  IMAD R32, R3, -0x17, R5 ;  /* 0xffffffe903207824 */ /* 0x000fca00078e0205 */
[----:B------:R-:W-:-:S13]  /*1040*/  ISETP.GE.AND P0, PT, R32, RZ, PT ;  /* 0x000000ff2000720c */ /* 0x000fda0003f06270 */
[----:B------:R-:W-:Y:S01]  /*1050*/  @!P0 VIADD R32, R32, 0x17 ;  /* 0x0000001720208836 */ /* 0x000fe20000000000 */
[----:B------:R-:W-:Y:S06]  /*1060*/  @!P1 BRA `(.L_x_11) ;  /* 0x0000000400a09947 */ /* 0x000fec0003800000 */
[----:B------:R-:W-:Y:S01]  /*1070*/  IADD3 R19, PT, PT, R18, 0x1, -R7 ;  /* 0x0000000112137810 */ /* 0x000fe20007ffe807 */
[----:B------:R-:W-:-:S07]  /*1080*/  IMAD.MOV.U32 R18, RZ, RZ, 0x1 ;  /* 0x00000001ff127424 */ /* 0x000fce00078e00ff */
.L_x_18:
[C---:B------:R-:W-:Y:S01]  /*1090*/  IADD3 R4, P0, PT, R18.reuse, R23, RZ ;  /* 0x0000001712047210 */ /* 0x040fe20007f1e0ff */
[----:B------:R-:W-:Y:S01]  /*10a0*/  IMAD.MOV R9, RZ, RZ, -R32 ;  /* 0x000000ffff097224 */ /* 0x000fe200078e0a20 */
[----:B------:R-:W0:Y:S02]  /*10b0*/  LDCU UR4, c[0x0][0x39c] ;  /* 0x00007380ff0477ac */ /* 0x000e240008000800 */
[----:B------:R-:W-:-:S05]  /*10c0*/  LEA.HI.X.SX32 R5, R18, R24, 0x1, P0 ;  /* 0x0000001812057211 */ /* 0x000fca00000f0eff */
[----:B------:R-:W2:Y:S01]  /*10d0*/  LDG.E.U8 R0, desc[UR36][R4.64+-0x1] ;  /* 0xffffff2404007981 */ /* 0x000ea2000c1e1100 */
[----:B------:R-:W-:-:S04]  /*10e0*/  IADD3 R6, P0, PT, R33, R4, RZ ;  /* 0x0000000421067210 */ /* 0x000fc80007f1e0ff */
[----:B------:R-:W-:-:S05]  /*10f0*/  LEA.HI.X.SX32 R7, R33, R5, 0x1, P0 ;  /* 0x0000000521077211 */ /* 0x000fca00000f0eff */
[----:B------:R-:W3:Y:S01]  /*1100*/  LDG.E.S8 R6, desc[UR36][R6.64] ;  /* 0x0000002406067981 */ /* 0x000ee2000c1e1300 */
[----:B------:R-:W-:Y:S01]  /*1110*/  BSSY.RECONVERGENT B6, `(.L_x_12) ;  /* 0x0000059000067945 */ /* 0x000fe20003800200 */
[----:B--2---:R-:W-:-:S05]  /*1120*/  PRMT R8, R0, 0x8880, RZ ;  /* 0x0000888000087816 */ /* 0x004fca00000000ff */
[----:B------:R-:W-:Y:S02]  /*1130*/  IMAD R9, R8, R9, R25 ;  /* 0x0000000908097224 */ /* 0x000fe400078e0219 */
[----:B------:R-:W-:-:S04]  /*1140*/  IMAD.MOV.U32 R8, RZ, RZ, RZ ;  /* 0x000000ffff087224 */ /* 0x000fc800078e00ff */
[----:B------:R-:W-:-:S05]  /*1150*/  IMAD.HI R0, R9, -0x4de9bd37, R8 ;  /* 0xb21642c909007827 */ /* 0x000fca00078e0208 */
[----:B------:R-:W-:-:S04]  /*1160*/  SHF.R.U32.HI R3, RZ, 0x1f, R0 ;  /* 0x0000001fff037819 */ /* 0x000fc80000011600 */
[----:B------:R-:W-:-:S05]  /*1170*/  LEA.HI.SX32 R3, R0, R3, 0x1c ;  /* 0x0000000300037211 */ /* 0x000fca00078fe2ff */
[----:B------:R-:W-:-:S05]  /*1180*/  IMAD R3, R3, -0x17, R9 ;  /* 0xffffffe903037824 */ /* 0x000fca00078e0209 */
[----:B------:R-:W-:-:S13]  /*1190*/  ISETP.GE.AND P0, PT, R3, RZ, PT ;  /* 0x000000ff0300720c */ /* 0x000fda0003f06270 */
[----:B------:R-:W-:-:S05]  /*11a0*/  @!P0 VIADD R3, R3, 0x17 ;  /* 0x0000001703038836 */ /* 0x000fca0000000000 */
[----:B------:R-:W-:-:S05]  /*11b0*/  PRMT R3, R3, 0x9910, RZ ;  /* 0x0000991003037816 */ /* 0x000fca00000000ff */
[----:B------:R-:W-:-:S05]  /*11c0*/  IMAD R3, R3, 0x1a, RZ ;  /* 0x0000001a03037824 */ /* 0x000fca00078e02ff */
[----:B------:R-:W-:-:S05]  /*11d0*/  LOP3.LUT R0, R3, 0xffff, RZ, 0xc0, !PT ;  /* 0x0000ffff03007812 */ /* 0x000fca00078ec0ff */
[----:B------:R-:W-:-:S05]  /*11e0*/  IMAD R0, R0, 0x642d, RZ ;  /* 0x0000642d00007824 */ /* 0x000fca00078e02ff */
[----:B------:R-:W-:-:S05]  /*11f0*/  SHF.R.U32.HI R0, RZ, 0x10, R0 ;  /* 0x00000010ff007819 */ /* 0x000fca0000011600 */
[----:B------:R-:W-:-:S05]  /*1200*/  IMAD.MOV R4, RZ, RZ, -R0 ;  /* 0x000000ffff047224 */ /* 0x000fca00078e0a00 */
[----:B------:R-:W-:-:S05]  /*1210*/  PRMT R4, R4, 0x7710, RZ ;  /* 0x0000771004047816 */ /* 0x000fca00000000ff */
[----:B------:R-:W-:-:S05]  /*1220*/  IMAD.IADD R4, R3, 0x1, R4 ;  /* 0x0000000103047824 */ /* 0x000fca00078e0204 */
[----:B------:R-:W-:-:S04]  /*1230*/  LOP3.LUT R5, R4, 0xffff, RZ, 0xc0, !PT ;  /* 0x0000ffff04057812 */ /* 0x000fc800078ec0ff */
[----:B------:R-:W-:-:S04]  /*1240*/  LEA.HI R0, R5, R0, RZ, 0x1f ;  /* 0x0000000005007211 */ /* 0x000fc800078ff8ff */
[----:B------:R-:W-:-:S04]  /*1250*/  LOP3.LUT R0, R0, 0xffff, RZ, 0xc0, !PT ;  /* 0x0000ffff00007812 */ /* 0x000fc800078ec0ff */
[----:B------:R-:W-:-:S04]  /*1260*/  SHF.R.U32.HI R0, RZ, 0x4, R0 ;  /* 0x00000004ff007819 */ /* 0x000fc80000011600 */
[----:B------:R-:W-:-:S05]  /*1270*/  PRMT R0, R0, 0x9910, RZ ;  /* 0x0000991000007816 */ /* 0x000fca00000000ff */
[----:B------:R-:W-:-:S04]  /*1280*/  IMAD R0, R0, 0x17, RZ ;  /* 0x0000001700007824 */ /* 0x000fc800078e02ff */
[----:B------:R-:W-:-:S05]  /*1290*/  IMAD.MOV R0, RZ, RZ, -R0 ;  /* 0x000000ffff007224 */ /* 0x000fca00078e0a00 */
[----:B------:R-:W-:-:S04]  /*12a0*/  PRMT R0, R0, 0x7710, RZ ;  /* 0x0000771000007816 */ /* 0x000fc800000000ff */
[----:B---3--:R-:W-:-:S04]  /*12b0*/  IADD3 R6, PT, PT, R6, R3, R0 ;  /* 0x0000000306067210 */ /* 0x008fc80007ffe000 */
[----:B------:R-:W-:-:S05]  /*12c0*/  PRMT R0, R6, 0x9910, RZ ;  /* 0x0000991006007816 */ /* 0x000fca00000000ff */
[----:B------:R-:W-:-:S05]  /*12d0*/  IMAD R3, R0, -0x4de9, RZ ;  /* 0xffffb21700037824 */ /* 0x000fca00078e02ff */
[----:B------:R-:W-:-:S04]  /*12e0*/  LEA.HI.SX32 R0, R3, R6, 0x10 ;  /* 0x0000000603007211 */ /* 0x000fc800078f82ff */
[C---:B------:R-:W-:Y:S02]  /*12f0*/  LOP3.LUT R3, R0.reuse, 0xffff, RZ, 0xc0, !PT ;  /* 0x0000ffff00037812 */ /* 0x040fe400078ec0ff */
[----:B------:R-:W-:Y:S02]  /*1300*/  PRMT R4, R0, 0x9910, RZ ;  /* 0x0000991000047816 */ /* 0x000fe400000000ff */
[----:B------:R-:W-:-:S03]  /*1310*/  SHF.R.U32.HI R0, RZ, 0xf, R3 ;  /* 0x0000000fff007819 */ /* 0x000fc60000011603 */
[----:B------:R-:W-:-:S05]  /*1320*/  IMAD.MOV.U32 R3, RZ, RZ, R4 ;  /* 0x000000ffff037224 */ /* 0x000fca00078e0004 */
[----:B------:R-:W-:-:S04]  /*1330*/  LEA.HI.SX32 R0, R3, R0, 0x1c ;  /* 0x0000000003007211 */ /* 0x000fc800078fe2ff */
[----:B------:R-:W-:-:S05]  /*1340*/  PRMT R0, R0, 0x9910, RZ ;  /* 0x0000991000007816 */ /* 0x000fca00000000ff */
[----:B------:R-:W-:-:S04]  /*1350*/  IMAD R0, R0, 0x17, RZ ;  /* 0x0000001700007824 */ /* 0x000fc800078e02ff */
[----:B------:R-:W-:-:S05]  /*1360*/  IMAD.MOV R0, RZ, RZ, -R0 ;  /* 0x000000ffff007224 */ /* 0x000fca00078e0a00 */
[----:B------:R-:W-:-:S05]  /*1370*/  PRMT R3, R0, 0x7710, RZ ;  /* 0x0000771000037816 */ /* 0x000fca00000000ff */
[----:B------:R-:W-:-:S05]  /*1380*/  IMAD.IADD R6, R6, 0x1, R3 ;  /* 0x0000000106067824 */ /* 0x000fca00078e0203 */
[C---:B------:R-:W-:Y:S01]  /*1390*/  PRMT R0, R6.reuse, 0x9910, RZ ;  /* 0x0000991006007816 */ /* 0x040fe200000000ff */
[----:B------:R-:W-:-:S03]  /*13a0*/  VIADD R6, R6, 0x17 ;  /* 0x0000001706067836 */ /* 0x000fc60000000000 */
[----:B------:R-:W-:Y:S02]  /*13b0*/  ISETP.GE.AND P0, PT, R0, RZ, PT ;  /* 0x000000ff0000720c */ /* 0x000fe40003f06270 */
[----:B------:R-:W-:-:S11]  /*13c0*/  LOP3.LUT R25, R6, 0xffff, RZ, 0xc0, !PT ;  /* 0x0000ffff06197812 */ /* 0x000fd600078ec0ff */
[----:B------:R-:W-:-:S05]  /*13d0*/  @P0 VIADD R25, R25, 0xffffffe9 ;  /* 0xffffffe919190836 */ /* 0x000fca0000000000 */
[----:B0-----:R-:W-:-:S13]  /*13e0*/  ISETP.NE.AND P0, PT, R25, UR4, PT ;  /* 0x0000000419007c0c */ /* 0x001fda000bf05270 */
[----:B------:R-:W-:Y:S05]  /*13f0*/  @P0 BRA `(.L_x_13) ;  /* 0x0000000000a80947 */ /* 0x000fea0003800000 */
[----:B------:R-:W-:Y:S01]  /*1400*/  BSSY.RELIABLE B0, `(.L_x_14) ;  /* 0x0000011000007945 */ /* 0x000fe20003800100 */
[----:B------:R-:W-:-:S07]  /*1410*/  IMAD.MOV.U32 R3, RZ, RZ, RZ ;  /* 0x000000ffff037224 */ /* 0x000fce00078e00ff */
.L_x_15:
[----:B------:R-:W0:Y:S01]  /*1420*/  LDCU.64 UR4, c[0x0][0x390] ;  /* 0x00007200ff0477ac */ /* 0x000e220008000a00 */
[----:B------:R-:W-:-:S05]  /*1430*/  IMAD.IADD R4, R3, 0x1, R18 ;  /* 0x0000000103047824 */ /* 0x000fca00078e0212 */
[----:B------:R-:W-:-:S05]  /*1440*/  IADD3 R4, P0, PT, R4, R23, RZ ;  /* 0x0000001704047210 */ /* 0x000fca0007f1e0ff */
[----:B------:R-:W-:-:S05]  /*1450*/  IMAD.X R5, RZ, RZ, R24, P0 ;  /* 0x000000ffff057224 */ /* 0x000fca00000e0618 */
[----:B------:R-:W2:Y:S01]  /*1460*/  LDG.E.U8 R4, desc[UR36][R4.64] ;  /* 0x0000002404047981 */ /* 0x000ea2000c1e1100 */
[----:B0-----:R-:W-:-:S05]  /*1470*/  IADD3 R6, P1, PT, R3, UR4, RZ ;  /* 0x0000000403067c10 */ /* 0x001fca000ff3e0ff */
[----:B------:R-:W-:-:S06]  /*1480*/  IMAD.X R7, RZ, RZ, UR5, P1 ;  /* 0x00000005ff077e24 */ /* 0x000fcc00088e06ff */
[----:B------:R-:W2:Y:S02]  /*1490*/  LDG.E.U8 R7, desc[UR36][R6.64] ;  /* 0x0000002406077981 */ /* 0x000ea4000c1e1100 */
[----:B--2---:R-:W-:-:S13]  /*14a0*/  ISETP.NE.AND P0, PT, R4, R7, PT ;  /* 0x000000070400720c */ /* 0x004fda0003f05270 */
[----:B------:R-:W-:Y:S05]  /*14b0*/  @P0 BREAK.RELIABLE B0 ;  /* 0x0000000000000942 */ /* 0x000fea0003800100 */
[----:B------:R-:W-:Y:S05]  /*14c0*/  @P0 BRA `(.L_x_13) ;  /* 0x0000000000740947 */ /* 0x000fea0003800000 */
[----:B------:R-:W0:Y:S01]  /*14d0*/  LDCU UR4, c[0x0][0x398] ;  /* 0x00007300ff0477ac */ /* 0x000e220008000800 */
[----:B------:R-:W-:-:S05]  /*14e0*/  VIADD R3, R3, 0x1 ;  /* 0x0000000103037836 */ /* 0x000fca0000000000 */
[----:B0-----:R-:W-:-:S13]  /*14f0*/  ISETP.NE.AND P0, PT, R3, UR4, PT ;  /* 0x0000000403007c0c */ /* 0x001fda000bf05270 */
[----:B------:R-:W-:Y:S05]  /*1500*/  @P0 BRA `(.L_x_15) ;  /* 0xfffffffc00c40947 */ /* 0x000fea000383ffff */
[----:B------:R-:W-:Y:S05]  /*1510*/  BSYNC.RELIABLE B0 ;  /* 0x0000000000007941 */ /* 0x000fea0003800100 */
.L_x_14:
[----:B------:R-:W-:-:S13]  /*1520*/  ISETP.NE.AND P0, PT, R17, RZ, PT ;  /* 0x000000ff1100720c */ /* 0x000fda0003f05270 */
[----:B------:R-:W-:Y:S05]  /*1530*/  @P0 BRA `(.L_x_16) ;  /* 0x00000000002c0947 */ /* 0x000fea0003800000 */
[----:B------:R-:W-:Y:S01]  /*1540*/  MOV R0, 0x0 ;  /* 0x0000000000007802 */ /* 0x000fe20000000f00 */
[----:B------:R0:W-:Y:S01]  /*1550*/  STL [R1], R18 ;  /* 0x0000001201007387 */ /* 0x0001e20000100800 */
[----:B------:R-:W1:Y:S01]  /*1560*/  LDCU.64 UR4, c[0x4][0x8] ;  /* 0x01000100ff0477ac */ /* 0x000e620008000a00 */
[----:B------:R-:W-:Y:S01]  /*1570*/  IMAD.MOV.U32 R6, RZ, RZ, R2 ;  /* 0x000000ffff067224 */ /* 0x000fe200078e0002 */
[----:B------:R0:W2:Y:S01]  /*1580*/  LDC.64 R8, c[0x4][R0] ;  /* 0x0100000000087b82 */ /* 0x0000a20000000a00 */
[----:B------:R-:W-:Y:S02]  /*1590*/  IMAD.MOV.U32 R7, RZ, RZ, R16 ;  /* 0x000000ffff077224 */ /* 0x000fe400078e0010 */
[----:B-1----:R-:W-:Y:S02]  /*15a0*/  IMAD.U32 R4, RZ, RZ, UR4 ;  /* 0x00000004ff047e24 */ /* 0x002fe4000f8e00ff */
[----:B0-----:R-:W-:-:S07]  /*15b0*/  IMAD.U32 R5, RZ, RZ, UR5 ;  /* 0x00000005ff057e24 */ /* 0x001fce000f8e00ff */
[----:B------:R-:W-:-:S07]  /*15c0*/  LEPC R20, `(.L_x_17) ;  /* 0x000000001014794e */ /* 0x000fce0000000000 */
[----:B--2---:R-:W-:Y:S05]  /*15d0*/  CALL.ABS.NOINC R8 ;  /* 0x0000000008007343 */ /* 0x004fea0003c00000 */
.L_x_17:
[----:B------:R-:W-:Y:S05]  /*15e0*/  BRA `(.L_x_13) ;  /* 0x00000000002c7947 */ /* 0x000fea0003800000 */
.L_x_16:
[----:B------:R-:W-:Y:S01]  /*15f0*/  IMAD.IADD R0, R19, 0x1, R18 ;  /* 0x0000000113007824 */ /* 0x000fe200078e0212 */
[----:B------:R-:W-:Y:S01]  /*1600*/  MOV R3, 0x0 ;  /* 0x0000000000037802 */ /* 0x000fe20000000f00 */
[----:B------:R-:W0:Y:S01]  /*1610*/  LDCU.64 UR4, c[0x4][0x8] ;  /* 0x01000100ff0477ac */ /* 0x000e220008000a00 */
        /* <DEDUP_REMOVED lines=8> */
.L_x_13:
[----:B------:R-:W-:Y:S05]  /*16a0*/  BSYNC.RECONVERGENT B6 ;  /* 0x0000000000067941 */ /* 0x000fea0003800200 */
.L_x_12:
[C---:B------:R-:W-:Y:S01]  /*16b0*/  ISETP.NE.AND P0, PT, R18.reuse, R26, PT ;  /* 0x0000001a1200720c */ /* 0x040fe20003f05270 */
[----:B------:R-:W-:-:S12]  /*16c0*/  VIADD R18, R18, 0x1 ;  /* 0x0000000112127836 */ /* 0x000fd80000000000 */
[----:B------:R-:W-:Y:S05]  /*16d0*/  @P0 BRA `(.L_x_18) ;  /* 0xfffffff8006c0947 */ /* 0x000fea000383ffff */
[----:B------:R-:W-:Y:S05]  /*16e0*/  EXIT ;  /* 0x000000000000794d */ /* 0x000fea0003800000 */
.L_x_11:
[C---:B------:R-:W-:Y:S01]  /*16f0*/  ISETP.GE.U32.AND P0, PT, R26.reuse, 0x4, PT ;  /* 0x000000041a00780c */ /* 0x040fe20003f06070 */
[----:B------:R-:W-:Y:S01]  /*1700*/  BSSY.RECONVERGENT B8, `(.L_x_19) ;  /* 0x0000145000087945 */ /* 0x000fe20003800200 */
[----:B------:R-:W-:Y:S01]  /*1710*/  LOP3.LUT R31, R26, 0x3, RZ, 0xc0, !PT ;  /* 0x000000031a1f7812 */ /* 0x000fe200078ec0ff */
[----:B------:R-:W-:-:S10]  /*1720*/  IMAD.MOV.U32 R27, RZ, RZ, 0x1 ;  /* 0x00000001ff1b7424 */ /* 0x000fd400078e00ff */
[----:B------:R-:W-:Y:S05]  /*1730*/  @!P0 BRA `(.L_x_20) ;  /* 0x0000001400048947 */ /* 0x000fea0003800000 */
[----:B------:R-:W-:Y:S01]  /*1740*/  LOP3.LUT R26, R26, 0x7ffffffc, RZ, 0xc0, !PT ;  /* 0x7ffffffc1a1a7812 */ /* 0x000fe200078ec0ff */
[----:B------:R-:W-:Y:S01]  /*1750*/  BSSY.RECONVERGENT B7, `(.L_x_21) ;  /* 0x000013e000077945 */ /* 0x000fe20003800200 */
[----:B------:R-:W-:Y:S02]  /*1760*/  IMAD.MOV.U32 R30, RZ, RZ, 0x2 ;  /* 0x00000002ff1e7424 */ /* 0x000fe400078e00ff */
[----:B------:R-:W-:Y:S02]  /*1770*/  IMAD.MOV.U32 R35, RZ, RZ, R18 ;  /* 0x000000ffff237224 */ /* 0x000fe400078e0012 */
[----:B------:R-:W-:-:S07]  /*1780*/  IMAD.MOV R34, RZ, RZ, -R26 ;  /* 0x000000ffff227224 */ /* 0x000fce00078e0a1a */
.L_x_38:
[----:B------:R-:W-:Y:S01]  /*1790*/  VIADD R0, R30, 0xffffffff ;  /* 0xffffffff1e007836 */ /* 0x000fe20000000000 */
[----:B------:R-:W0:Y:S04]  /*17a0*/  LDCU UR4, c[0x0][0x39c] ;  /* 0x00007380ff0477ac */ /* 0x000e280008000800 */
[----:B------:R-:W-:-:S04]  /*17b0*/  IADD3 R28, P0, PT, R0, R23, RZ ;  /* 0x00000017001c7210 */ /* 0x000fc80007f1e0ff */
[----:B------:R-:W-:-:S05]  /*17c0*/  LEA.HI.X.SX32 R29, R0, R24, 0x1, P0 ;  /* 0x00000018001d7211 */ /* 0x000fca00000f0eff */
[----:B------:R-:W2:Y:S01]  /*17d0*/  LDG.E.U8 R4, desc[UR36][R28.64+-0x1] ;  /* 0xffffff241c047981 */ /* 0x000ea2000c1e1100 */
[----:B------:R-:W-:-:S04]  /*17e0*/  IADD3 R26, P0, PT, R33, R28, RZ ;  /* 0x0000001c211a7210 */ /* 0x000fc80007f1e0ff */
[----:B------:R-:W-:-:S05]  /*17f0*/  LEA.HI.X.SX32 R27, R33, R29, 0x1, P0 ;  /* 0x0000001d211b7211 */ /* 0x000fca00000f0eff */
[----:B------:R-:W3:Y:S01]  /*1800*/  LDG.E.S8 R3, desc[UR36][R26.64] ;  /* 0x000000241a037981 */ /* 0x000ee2000c1e1300 */
[----:B------:R-:W-:Y:S01]  /*1810*/  IMAD.MOV R5, RZ, RZ, -R32 ;  /* 0x000000ffff057224 */ /* 0x000fe200078e0a20 */
[----:B------:R-:W-:Y:S01]  /*1820*/  BSSY.RECONVERGENT B6, `(.L_x_22) ;  /* 0x000004a000067945 */ /* 0x000fe20003800200 */
[----:B------:R-:W-:-:S05]  /*1830*/  VIADD R34, R34, 0x4 ;  /* 0x0000000422227836 */ /* 0x000fca0000000000 */
[----:B------:R-:W-:-:S04]  /*1840*/  ISETP.NE.AND P1, PT, R34, RZ, PT ;  /* 0x000000ff2200720c */ /* 0x000fc80003f25270 */
[----:B------:R-:W-:Y:S02]  /*1850*/  P2R R36, PR, RZ, 0x2 ;  /* 0x00000002ff247803 */ /* 0x000fe40000000000 */
        /* <DEDUP_REMOVED lines=46> */
[----:B------:R-:W-:-:S13]  /*1b40*/  ISETP.NE.AND P0, PT, R17, RZ, PT ;  /* 0x000000ff1100720c */ /* 0x000fda0003f05270 */
[----:B------:R-:W-:Y:S05]  /*1b50*/  @!P0 BRA `(.L_x_24) ;  /* 0x0000000000308947 */ /* 0x000fea0003800000 */
[----:B------:R-:W-:Y:S01]  /*1b60*/  MOV R8, 0x0 ;  /* 0x0000000000087802 */ /* 0x000fe20000000f00 */
[----:B------:R-:W-:Y:S01]  /*1b70*/  VIADD R0, R35, 0x2 ;  /* 0x0000000223007836 */ /* 0x000fe20000000000 */
[----:B------:R-:W0:Y:S01]  /*1b80*/  LDCU.64 UR4, c[0x4][0x8] ;  /* 0x01000100ff0477ac */ /* 0x000e220008000a00 */
[----:B------:R-:W-:Y:S02]  /*1b90*/  IMAD.MOV.U32 R6, RZ, RZ, R2 ;  /* 0x000000ffff067224 */ /* 0x000fe400078e0002 */
[----:B------:R-:W-:Y:S01]  /*1ba0*/  IMAD.MOV.U32 R7, RZ, RZ, R16 ;  /* 0x000000ffff077224 */ /* 0x000fe200078e0010 */
[----:B------:R1:W-:Y:S01]  /*1bb0*/  STL [R1], R0 ;  /* 0x0000000001007387 */ /* 0x0003e20000100800 */
[----:B------:R-:W2:Y:S01]  /*1bc0*/  LDC.64 R8, c[0x4][R8] ;  /* 0x0100000008087b82 */ /* 0x000ea20000000a00 */
[----:B0-----:R-:W-:Y:S02]  /*1bd0*/  IMAD.U32 R4, RZ, RZ, UR4 ;  /* 0x00000004ff047e24 */ /* 0x001fe4000f8e00ff */
[----:B-1----:R-:W-:-:S07]  /*1be0*/  IMAD.U32 R5, RZ, RZ, UR5 ;  /* 0x00000005ff057e24 */ /* 0x002fce000f8e00ff */
[----:B------:R-:W-:-:S07]  /*1bf0*/  LEPC R20, `(.L_x_25) ;  /* 0x000000001014794e */ /* 0x000fce0000000000 */
[----:B--2---:R-:W-:Y:S05]  /*1c00*/  CALL.ABS.NOINC R8 ;  /* 0x0000000008007343 */ /* 0x004fea0003c00000 */
.L_x_25:
[----:B------:R-:W-:Y:S05]  /*1c10*/  BRA `(.L_x_23) ;  /* 0x0000000000287947 */ /* 0x000fea0003800000 */
.L_x_24:
[----:B------:R-:W-:Y:S01]  /*1c20*/  MOV R8, 0x0 ;  /* 0x0000000000087802 */ /* 0x000fe20000000f00 */
[----:B------:R0:W-:Y:S01]  /*1c30*/  STL [R1], R0 ;  /* 0x0000000001007387 */ /* 0x0001e20000100800 */
[----:B------:R-:W1:Y:S01]  /*1c40*/  LDCU.64 UR4, c[0x4][0x8] ;  /* 0x01000100ff0477ac */ /* 0x000e620008000a00 */
[----:B------:R-:W-:Y:S02]  /*1c50*/  IMAD.MOV.U32 R6, RZ, RZ, R2 ;  /* 0x000000ffff067224 */ /* 0x000fe400078e0002 */
[----:B------:R-:W-:Y:S01]  /*1c60*/  IMAD.MOV.U32 R7, RZ, RZ, R16 ;  /* 0x000000ffff077224 */ /* 0x000fe200078e0010 */
[----:B------:R-:W2:Y:S01]  /*1c70*/  LDC.64 R8, c[0x4][R8] ;  /* 0x0100000008087b82 */ /* 0x000ea20000000a00 */
[----:B-1----:R-:W-:Y:S02]  /*1c80*/  IMAD.U32 R4, RZ, RZ, UR4 ;  /* 0x00000004ff047e24 */ /* 0x002fe4000f8e00ff */
[----:B0-----:R-:W-:-:S07]  /*1c90*/  IMAD.U32 R5, RZ, RZ, UR5 ;  /* 0x00000005ff057e24 */ /* 0x001fce000f8e00ff */
[----:B------:R-:W-:-:S07]  /*1ca0*/  LEPC R20, `(.L_x_23) ;  /* 0x000000001014794e */ /* 0x000fce0000000000 */
[----:B--2---:R-:W-:Y:S05]  /*1cb0*/  CALL.ABS.NOINC R8 ;  /* 0x0000000008007343 */ /* 0x004fea0003c00000 */
.L_x_23:
[----:B------:R-:W-:Y:S05]  /*1cc0*/  BSYNC.RECONVERGENT B6 ;  /* 0x0000000000067941 */ /* 0x000fea0003800200 */
.L_x_22:
[----:B------:R-:W2:Y:S01]  /*1cd0*/  LDG.E.S8 R0, desc[UR36][R28.64] ;  /* 0x000000241c007981 */ /* 0x000ea2000c1e1300 */
[----:B------:R-:W-:Y:S01]  /*1ce0*/  IMAD.MOV R4, RZ, RZ, -R32 ;  /* 0x000000ffff047224 */ /* 0x000fe200078e0a20 */
[----:B------:R-:W0:Y:S01]  /*1cf0*/  LDCU UR4, c[0x0][0x39c] ;  /* 0x00007380ff0477ac */ /* 0x000e220008000800 */
[----:B------:R-:W-:Y:S02]  /*1d00*/  BSSY.RECONVERGENT B6, `(.L_x_26) ;  /* 0x0000046000067945 */ /* 0x000fe40003800200 */
[----:B--2---:R-:W-:Y:S02]  /*1d10*/  IMAD R5, R0, R4, R25 ;  /* 0x0000000400057224 */ /* 0x004fe400078e0219 */
        /* <DEDUP_REMOVED lines=23> */
[----:B------:R-:W-:-:S04]  /*1e90*/  IADD3 R0, PT, PT, R0, R3, R4 ;  /* 0x0000000300007210 */ /* 0x000fc80007ffe004 */
        /* <DEDUP_REMOVED lines=33> */
.L_x_29:
[----:B------:R-:W-:Y:S05]  /*20b0*/  BRA `(.L_x_27) ;  /* 0x0000000000287947 */ /* 0x000fea0003800000 */
.L_x_28:
        /* <DEDUP_REMOVED lines=10> */
.L_x_27:
[----:B------:R-:W-:Y:S05]  /*2160*/  BSYNC.RECONVERGENT B6 ;  /* 0x0000000000067941 */ /* 0x000fea0003800200 */
.L_x_26:
[----:B------:R-:W2:Y:S04]  /*2170*/  LDG.E.S8 R4, desc[UR36][R28.64+0x1] ;  /* 0x000001241c047981 */ /* 0x000ea8000c1e1300 */
[----:B------:R-:W3:Y:S01]  /*2180*/  LDG.E.S8 R0, desc[UR36][R26.64+0x2] ;  /* 0x000002241a007981 */ /* 0x000ee2000c1e1300 */
        /* <DEDUP_REMOVED lines=61> */
.L_x_33:
[----:B------:R-:W-:Y:S05]  /*2560*/  BRA `(.L_x_31) ;  /* 0x00000000002c7947 */ /* 0x000fea0003800000 */
.L_x_32:
        /* <DEDUP_REMOVED lines=11> */
.L_x_31:
[----:B------:R-:W-:Y:S05]  /*2620*/  BSYNC.RECONVERGENT B6 ;  /* 0x0000000000067941 */ /* 0x000fea0003800200 */
.L_x_30:
        /* <DEDUP_REMOVED lines=42> */
[----:B------:R-:W-:-:S04]  /*28d0*/  IMAD.IADD R26, R26, 0x1, R3 ;  /* 0x000000011a1a7824 */ /* 0x000fc800078e0203 */
[C---:B------:R-:W-:Y:S01]  /*28e0*/  VIADD R25, R26.reuse, 0x17 ;  /* 0x000000171a197836 */ /* 0x040fe20000000000 */
[----:B------:R-:W-:-:S04]  /*28f0*/  PRMT R0, R26, 0x9910, RZ ;  /* 0x000099101a007816 */ /* 0x000fc800000000ff */
        /* <DEDUP_REMOVED lines=18> */
.L_x_37:
[----:B------:R-:W-:Y:S05]  /*2a20*/  BRA `(.L_x_35) ;  /* 0x00000000002c7947 */ /* 0x000fea0003800000 */
.L_x_36:
        /* <DEDUP_REMOVED lines=11> */
.L_x_35:
[----:B------:R-:W-:Y:S05]  /*2ae0*/  BSYNC.RECONVERGENT B6 ;  /* 0x0000000000067941 */ /* 0x000fea0003800200 */
.L_x_34:
[----:B------:R-:W-:Y:S01]  /*2af0*/  ISETP.NE.AND P6, PT, R36, RZ, PT ;  /* 0x000000ff2400720c */ /* 0x000fe20003fc5270 */
[----:B------:R-:W-:Y:S02]  /*2b00*/  VIADD R30, R30, 0x4 ;  /* 0x000000041e1e7836 */ /* 0x000fe40000000000 */
[----:B------:R-:W-:-:S10]  /*2b10*/  VIADD R35, R35, 0x4 ;  /* 0x0000000423237836 */ /* 0x000fd40000000000 */
[----:B------:R-:W-:Y:S05]  /*2b20*/  @P6 BRA `(.L_x_38) ;  /* 0xffffffec00186947 */ /* 0x000fea000383ffff */
[----:B------:R-:W-:Y:S05]  /*2b30*/  BSYNC.RECONVERGENT B7 ;  /* 0x0000000000077941 */ /* 0x000fea0003800200 */
.L_x_21:
[----:B------:R-:W-:-:S07]  /*2b40*/  VIADD R27, R30, 0xffffffff ;  /* 0xffffffff1e1b7836 */ /* 0x000fce0000000000 */
.L_x_20:
[----:B------:R-:W-:Y:S05]  /*2b50*/  BSYNC.RECONVERGENT B8 ;  /* 0x0000000000087941 */ /* 0x000fea0003800200 */
.L_x_19:
[----:B------:R-:W-:-:S13]  /*2b60*/  ISETP.NE.AND P0, PT, R31, RZ, PT ;  /* 0x000000ff1f00720c */ /* 0x000fda0003f05270 */
[----:B------:R-:W-:Y:S05]  /*2b70*/  @!P0 EXIT ;  /* 0x000000000000894d */ /* 0x000fea0003800000 */
[----:B------:R-:W0:Y:S01]  /*2b80*/  LDCU.64 UR4, c[0x0][0x380] ;  /* 0x00007000ff0477ac */ /* 0x000e220008000a00 */
[----:B------:R-:W-:Y:S01]  /*2b90*/  SHF.R.S32.HI R3, RZ, 0x1f, R33 ;  /* 0x0000001fff037819 */ /* 0x000fe20000011421 */
[----:B------:R-:W-:Y:S01]  /*2ba0*/  IMAD.MOV R31, RZ, RZ, -R31 ;  /* 0x000000ffff1f7224 */ /* 0x000fe200078e0a1f */
[----:B------:R-:W-:Y:S01]  /*2bb0*/  IADD3 R24, P0, P1, R18, R19, R33 ;  /* 0x0000001312187210 */ /* 0x000fe2000791e021 */
[----:B------:R-:W-:-:S03]  /*2bc0*/  VIADD R23, R27, 0x1 ;  /* 0x000000011b177836 */ /* 0x000fc60000000000 */
[----:B------:R-:W-:Y:S02]  /*2bd0*/  IADD3.X R0, PT, PT, RZ, R22, R3, P0, P1 ;  /* 0x00000016ff007210 */ /* 0x000fe400007e2403 */
[----:B0-----:R-:W-:Y:S02]  /*2be0*/  IADD3 R24, P0, PT, R24, UR4, RZ ;  /* 0x0000000418187c10 */ /* 0x001fe4000ff1e0ff */
[C---:B------:R-:W-:Y:S01]  /*2bf0*/  IADD3 R26, P1, P2, R18.reuse, UR4, R19 ;  /* 0x00000004121a7c10 */ /* 0x040fe2000fa3e013 */
[----:B------:R-:W-:Y:S01]  /*2c00*/  IMAD.IADD R18, R18, 0x1, R27 ;  /* 0x0000000112127824 */ /* 0x000fe200078e021b */
[----:B------:R-:W-:Y:S02]  /*2c10*/  IADD3.X R19, PT, PT, R0, UR5, RZ, P0, !PT ;  /* 0x0000000500137c10 */ /* 0x000fe400087fe4ff */
[----:B------:R-:W-:-:S09]  /*2c20*/  IADD3.X R22, PT, PT, RZ, UR5, R22, P1, P2 ;  /* 0x00000005ff167c10 */ /* 0x000fd20008fe4416 */
.L_x_43:
[----:B------:R-:W-:Y:S02]  /*2c30*/  SHF.R.S32.HI R0, RZ, 0x1f, R27 ;  /* 0x0000001fff007819 */ /* 0x000fe4000001141b */
[----:B------:R-:W-:Y:S01]  /*2c40*/  IADD3 R4, P0, PT, R27, R26, RZ ;  /* 0x0000001a1b047210 */ /* 0x000fe20007f1e0ff */
[----:B------:R-:W-:Y:S01]  /*2c50*/  IMAD.MOV R9, RZ, RZ, -R32 ;  /* 0x000000ffff097224 */ /* 0x000fe200078e0a20 */
[----:B------:R-:W0:Y:S03]  /*2c60*/  LDCU UR4, c[0x0][0x39c] ;  /* 0x00007380ff0477ac */ /* 0x000e260008000800 */
[----:B------:R-:W-:-:S05]  /*2c70*/  IMAD.X R5, R0, 0x1, R22, P0 ;  /* 0x0000000100057824 */ /* 0x000fca00000e0616 */
[----:B------:R-:W2:Y:S01]  /*2c80*/  LDG.E.U8 R4, desc[UR36][R4.64+-0x1] ;  /* 0xffffff2404047981 */ /* 0x000ea2000c1e1100 */
[----:B------:R-:W-:-:S05]  /*2c90*/  IADD3 R6, P0, PT, R27, R24, RZ ;  /* 0x000000181b067210 */ /* 0x000fca0007f1e0ff */
[----:B------:R-:W-:-:S05]  /*2ca0*/  IMAD.X R7, R0, 0x1, R19, P0 ;  /* 0x0000000100077824 */ /* 0x000fca00000e0613 */
        /* <DEDUP_REMOVED lines=50> */
[----:B------:R-:W-:Y:S01]  /*2fd0*/  VIADD R0, R18, 0x1 ;  /* 0x0000000112007836 */ /* 0x000fe20000000000 */
        /* <DEDUP_REMOVED lines=10> */
.L_x_42:
[----:B------:R-:W-:Y:S05]  /*3080*/  BRA `(.L_x_40) ;  /* 0x00000000002c7947 */ /* 0x000fea0003800000 */
.L_x_41:
        /* <DEDUP_REMOVED lines=11> */
.L_x_40:
[----:B------:R-:W-:Y:S05]  /*3140*/  BSYNC.RECONVERGENT B6 ;  /* 0x0000000000067941 */ /* 0x000fea0003800200 */
.L_x_39:
[----:B------:R-:W-:-:S05]  /*3150*/  VIADD R31, R31, 0x1 ;  /* 0x000000011f1f7836 */ /* 0x000fca0000000000 */
[----:B------:R-:W-:-:S13]  /*3160*/  ISETP.NE.AND P0, PT, R31, RZ, PT ;  /* 0x000000ff1f00720c */ /* 0x000fda0003f05270 */
[----:B------:R-:W-:Y:S05]  /*3170*/  @!P0 EXIT ;  /* 0x000000000000894d */ /* 0x000fea0003800000 */
[----:B------:R-:W-:Y:S02]  /*3180*/  VIADD R27, R27, 0x1 ;  /* 0x000000011b1b7836 */ /* 0x000fe40000000000 */
[----:B------:R-:W-:Y:S02]  /*3190*/  VIADD R23, R23, 0x1 ;  /* 0x0000000117177836 */ /* 0x000fe40000000000 */
[----:B------:R-:W-:Y:S01]  /*31a0*/  VIADD R18, R18, 0x1 ;  /* 0x0000000112127836 */ /* 0x000fe20000000000 */
[----:B------:R-:W-:Y:S06]  /*31b0*/  BRA `(.L_x_43) ;  /* 0xfffffff8009c7947 */ /* 0x000fec000383ffff */
        .type           $_Z9rabinKarpPciS_iii$__internal_accurate_pow,@function
        .size           $_Z9rabinKarpPciS_iii$__internal_accurate_pow,(.L_x_46 - $_Z9rabinKarpPciS_iii$__internal_accurate_pow)
$_Z9rabinKarpPciS_iii$__internal_accurate_pow:
[----:B------:R-:W0:Y:S01]  /*31c0*/  MUFU.RCP64H R29, 1.8125 ;  /* 0x3ffd0000001d7908 */ /* 0x000e220000001800 */
[----:B------:R-:W-:Y:S01]  /*31d0*/  IMAD.MOV.U32 R6, RZ, RZ, 0x0 ;  /* 0x00000000ff067424 */ /* 0x000fe200078e00ff */
[----:B------:R-:W-:Y:S01]  /*31e0*/  UMOV UR6, 0x7d2cafe2 ;  /* 0x7d2cafe200067882 */ /* 0x000fe20000000000 */
[----:B------:R-:W-:Y:S01]  /*31f0*/  IMAD.MOV.U32 R7, RZ, RZ, 0x3ffd0000 ;  /* 0x3ffd0000ff077424 */ /* 0x000fe200078e00ff */
[----:B------:R-:W-:Y:S01]  /*3200*/  UMOV UR7, 0x3eb0f5ff ;  /* 0x3eb0f5ff00077882 */ /* 0x000fe20000000000 */
[----:B------:R-:W-:-:S06]  /*3210*/  IMAD.MOV.U32 R28, RZ, RZ, RZ ;  /* 0x000000ffff1c7224 */ /* 0x000fcc00078e00ff */
[----:B0-----:R-:W-:-:S08]  /*3220*/  DFMA R6, R28, -R6, 1 ;  /* 0x3ff000001c06742b */ /* 0x001fd00000000806 */
[----:B------:R-:W-:-:S08]  /*3230*/  DFMA R6, R6, R6, R6 ;  /* 0x000000060606722b */ /* 0x000fd00000000006 */
[----:B------:R-:W-:Y:S01]  /*3240*/  DFMA R28, R28, R6, R28 ;  /* 0x000000061c1c722b */ /* 0x000fe2000000001c */
[----:B------:R-:W-:Y:S02]  /*3250*/  IMAD.MOV.U32 R6, RZ, RZ, 0x41ad3b5a ;  /* 0x41ad3b5aff067424 */ /* 0x000fe400078e00ff */
[----:B------:R-:W-:-:S05]  /*3260*/  IMAD.MOV.U32 R7, RZ, RZ, 0x3ed0f5d2 ;  /* 0x3ed0f5d2ff077424 */ /* 0x000fca00078e00ff */
[----:B------:R-:W-:-:S08]  /*3270*/  DMUL R8, R28, -0.1875 ;  /* 0xbfc800001c087828 */ /* 0x000fd00000000000 */
[----:B------:R-:W-:-:S08]  /*3280*/  DFMA R8, R28, -0.1875, R8 ;  /* 0xbfc800001c08782b */ /* 0x000fd00000000008 */
[CC--:B------:R-:W-:Y:S02]  /*3290*/  DMUL R14, R8.reuse, R8.reuse ;  /* 0x00000008080e7228 */ /* 0x0c0fe40000000000 */
[----:B------:R-:W-:-:S06]  /*32a0*/  DMUL R30, R8, R8 ;  /* 0x00000008081e7228 */ /* 0x000fcc0000000000 */
[----:B------:R-:W-:Y:S01]  /*32b0*/  DFMA R6, R14, UR6, R6 ;  /* 0x000000060e067c2b */ /* 0x000fe20008000006 */
[----:B------:R-:W-:Y:S01]  /*32c0*/  UMOV UR6, 0x75488a3f ;  /* 0x75488a3f00067882 */ /* 0x000fe20000000000 */
[----:B------:R-:W-:-:S06]  /*32d0*/  UMOV UR7, 0x3ef3b20a ;  /* 0x3ef3b20a00077882 */ /* 0x000fcc0000000000 */
[----:B------:R-:W-:Y:S01]  /*32e0*/  DFMA R12, R14, R6, UR6 ;  /* 0x000000060e0c7e2b */ /* 0x000fe20008000006 */
[----:B------:R-:W-:Y:S01]  /*32f0*/  UMOV UR6, 0xe4faecd5 ;  /* 0xe4faecd500067882 */ /* 0x000fe20000000000 */
[----:B------:R-:W-:Y:S01]  /*3300*/  UMOV UR7, 0x3f1745cd ;  /* 0x3f1745cd00077882 */ /* 0x000fe20000000000 */
[----:B------:R-:W-:-:S05]  /*3310*/  DADD R6, -R8, -0.1875 ;  /* 0xbfc8000008067429 */ /* 0x000fca0000000100 */
[----:B------:R-:W-:Y:S01]  /*3320*/  DFMA R12, R14, R12, UR6 ;  /* 0x000000060e0c7e2b */ /* 0x000fe2000800000c */
[----:B------:R-:W-:Y:S01]  /*3330*/  UMOV UR6, 0x258a578b ;  /* 0x258a578b00067882 */ /* 0x000fe20000000000 */
[----:B------:R-:W-:Y:S01]  /*3340*/  UMOV UR7, 0x3f3c71c7 ;  /* 0x3f3c71c700077882 */ /* 0x000fe20000000000 */
[----:B------:R-:W-:-:S05]  /*3350*/  DADD R6, R6, R6 ;  /* 0x0000000006067229 */ /* 0x000fca0000000006 */
[----:B------:R-:W-:Y:S01]  /*3360*/  DFMA R12, R14, R12, UR6 ;  /* 0x000000060e0c7e2b */ /* 0x000fe2000800000c */
[----:B------:R-:W-:Y:S01]  /*3370*/  UMOV UR6, 0x9242b910 ;  /* 0x9242b91000067882 */ /* 0x000fe20000000000 */
[----:B------:R-:W-:Y:S01]  /*3380*/  UMOV UR7, 0x3f624924 ;  /* 0x3f62492400077882 */ /* 0x000fe20000000000 */
[----:B------:R-:W-:-:S05]  /*3390*/  DFMA R6, -R8, -0.1875, R6 ;  /* 0xbfc800000806782b */ /* 0x000fca0000000106 */
[----:B------:R-:W-:Y:S01]  /*33a0*/  DFMA R12, R14, R12, UR6 ;  /* 0x000000060e0c7e2b */ /* 0x000fe2000800000c */
[----:B------:R-:W-:Y:S01]  /*33b0*/  UMOV UR6, 0x99999dfb ;  /* 0x99999dfb00067882 */ /* 0x000fe20000000000 */
[----:B------:R-:W-:Y:S01]  /*33c0*/  UMOV UR7, 0x3f899999 ;  /* 0x3f89999900077882 */ /* 0x000fe20000000000 */
[----:B------:R-:W-:-:S05]  /*33d0*/  DMUL R6, R28, R6 ;  /* 0x000000061c067228 */ /* 0x000fca0000000000 */
[----:B------:R-:W-:Y:S01]  /*33e0*/  DFMA R12, R14, R12, UR6 ;  /* 0x000000060e0c7e2b */ /* 0x000fe2000800000c */
[----:B------:R-:W-:Y:S01]  /*33f0*/  UMOV UR6, 0x55555555 ;  /* 0x5555555500067882 */ /* 0x000fe20000000000 */
[----:B------:R-:W-:-:S03]  /*3400*/  UMOV UR7, 0x3fb55555 ;  /* 0x3fb5555500077882 */ /* 0x000fc60000000000 */
[----:B------:R-:W-:Y:S02]  /*3410*/  VIADD R29, R7, 0x100000 ;  /* 0x00100000071d7836 */ /* 0x000fe40000000000 */
[----:B------:R-:W-:Y:S01]  /*3420*/  IMAD.MOV.U32 R28, RZ, RZ, R6 ;  /* 0x000000ffff1c7224 */ /* 0x000fe200078e0006 */
[----:B------:R-:W-:-:S08]  /*3430*/  DFMA R20, R14, R12, UR6 ;  /* 0x000000060e147e2b */ /* 0x000fd0000800000c */
[----:B------:R-:W-:Y:S01]  /*3440*/  DADD R10, -R20, UR6 ;  /* 0x00000006140a7e29 */ /* 0x000fe20008000100 */
[----:B------:R-:W-:Y:S01]  /*3450*/  UMOV UR6, 0xb9e7b0 ;  /* 0x00b9e7b000067882 */ /* 0x000fe20000000000 */
[----:B------:R-:W-:-:S06]  /*3460*/  UMOV UR7, 0x3c46a4cb ;  /* 0x3c46a4cb00077882 */ /* 0x000fcc0000000000 */
[----:B------:R-:W-:Y:S02]  /*3470*/  DFMA R10, R14, R12, R10 ;  /* 0x0000000c0e0a722b */ /* 0x000fe4000000000a */
[C---:B------:R-:W-:Y:S02]  /*3480*/  DFMA R14, R8.reuse, R8, -R30 ;  /* 0x00000008080e722b */ /* 0x040fe4000000081e */
[----:B------:R-:W-:-:S04]  /*3490*/  DMUL R12, R8, R30 ;  /* 0x0000001e080c7228 */ /* 0x000fc80000000000 */
[----:B------:R-:W-:Y:S01]  /*34a0*/  DADD R10, R10, -UR6 ;  /* 0x800000060a0a7e29 */ /* 0x000fe20008000000 */
[----:B------:R-:W-:Y:S01]  /*34b0*/  UMOV UR6, 0x0 ;  /* 0x0000000000067882 */ /* 0x000fe20000000000 */
[C---:B------:R-:W-:Y:S01]  /*34c0*/  DFMA R28, R8.reuse, R28, R14 ;  /* 0x0000001c081c722b */ /* 0x040fe2000000000e */
[----:B------:R-:W-:Y:S01]  /*34d0*/  UMOV UR7, 0x40140000 ;  /* 0x4014000000077882 */ /* 0x000fe20000000000 */
[----:B------:R-:W-:-:S04]  /*34e0*/  DFMA R32, R8, R30, -R12 ;  /* 0x0000001e0820722b */ /* 0x000fc8000000080c */
[----:B------:R-:W-:-:S04]  /*34f0*/  DADD R14, R20, R10 ;  /* 0x00000000140e7229 */ /* 0x000fc8000000000a */
[----:B------:R-:W-:-:S04]  /*3500*/  DFMA R32, R6, R30, R32 ;  /* 0x0000001e0620722b */ /* 0x000fc80000000020 */
[----:B------:R-:W-:Y:S02]  /*3510*/  DMUL R30, R14, R12 ;  /* 0x0000000c0e1e7228 */ /* 0x000fe40000000000 */
[----:B------:R-:W-:Y:S02]  /*3520*/  DADD R20, R20, -R14 ;  /* 0x0000000014147229 */ /* 0x000fe4000000080e */
[----:B------:R-:W-:-:S04]  /*3530*/  DFMA R28, R8, R28, R32 ;  /* 0x0000001c081c722b */ /* 0x000fc80000000020 */
[----:B------:R-:W-:Y:S02]  /*3540*/  DFMA R32, R14, R12, -R30 ;  /* 0x0000000c0e20722b */ /* 0x000fe4000000081e */
[----:B------:R-:W-:-:S06]  /*3550*/  DADD R20, R10, R20 ;  /* 0x000000000a147229 */ /* 0x000fcc0000000014 */
[----:B------:R-:W-:-:S08]  /*3560*/  DFMA R28, R14, R28, R32 ;  /* 0x0000001c0e1c722b */ /* 0x000fd00000000020 */
[----:B------:R-:W-:-:S08]  /*3570*/  DFMA R20, R20, R12, R28 ;  /* 0x0000000c1414722b */ /* 0x000fd0000000001c */
[----:B------:R-:W-:-:S08]  /*3580*/  DADD R12, R30, R20 ;  /* 0x000000001e0c7229 */ /* 0x000fd00000000014 */
[--C-:B------:R-:W-:Y:S02]  /*3590*/  DADD R10, R8, R12.reuse ;  /* 0x00000000080a7229 */ /* 0x100fe4000000000c */
[----:B------:R-:W-:-:S06]  /*35a0*/  DADD R30, R30, -R12 ;  /* 0x000000001e1e7229 */ /* 0x000fcc000000080c */
[----:B------:R-:W-:Y:S02]  /*35b0*/  DADD R8, R8, -R10 ;  /* 0x0000000008087229 */ /* 0x000fe4000000080a */
[----:B------:R-:W-:-:S06]  /*35c0*/  DADD R30, R20, R30 ;  /* 0x00000000141e7229 */ /* 0x000fcc000000001e */
[----:B------:R-:W-:-:S08]  /*35d0*/  DADD R8, R12, R8 ;  /* 0x000000000c087229 */ /* 0x000fd00000000008 */
[----:B------:R-:W-:-:S08]  /*35e0*/  DADD R8, R30, R8 ;  /* 0x000000001e087229 */ /* 0x000fd00000000008 */
[----:B------:R-:W-:Y:S01]  /*35f0*/  DADD R14, R6, R8 ;  /* 0x00000000060e7229 */ /* 0x000fe20000000008 */
[----:B------:R-:W-:Y:S02]  /*3600*/  IMAD.MOV.U32 R8, RZ, RZ, -0x105c611 ;  /* 0xfefa39efff087424 */ /* 0x000fe400078e00ff */
[----:B------:R-:W-:Y:S02]  /*3610*/  IMAD.MOV.U32 R9, RZ, RZ, 0x3fe62e42 ;  /* 0x3fe62e42ff097424 */ /* 0x000fe400078e00ff */
[----:B------:R-:W-:-:S03]  /*3620*/  IMAD.MOV.U32 R6, RZ, RZ, -0x105c611 ;  /* 0xfefa39efff067424 */ /* 0x000fc600078e00ff */
[----:B------:R-:W-:Y:S01]  /*3630*/  DADD R12, R10, R14 ;  /* 0x000000000a0c7229 */ /* 0x000fe2000000000e */
[----:B------:R-:W-:-:S07]  /*3640*/  IMAD.MOV.U32 R7, RZ, RZ, 0x3fe62e42 ;  /* 0x3fe62e42ff077424 */ /* 0x000fce00078e00ff */
[--C-:B------:R-:W-:Y:S02]  /*3650*/  DFMA R8, R8, UR6, R12.reuse ;  /* 0x0000000608087c2b */ /* 0x100fe4000800000c */
[----:B------:R-:W-:-:S06]  /*3660*/  DADD R20, R10, -R12 ;  /* 0x000000000a147229 */ /* 0x000fcc000000080c */
[----:B------:R-:W-:Y:S02]  /*3670*/  DFMA R10, -R6, 5, R8 ;  /* 0x40140000060a782b */ /* 0x000fe40000000108 */
[----:B------:R-:W-:Y:S01]  /*3680*/  DADD R20, R14, R20 ;  /* 0x000000000e147229 */ /* 0x000fe20000000014 */
[----:B------:R-:W-:-:S05]  /*3690*/  LOP3.LUT R14, R3, 0xff0fffff, RZ, 0xc0, !PT ;  /* 0xff0fffff030e7812 */ /* 0x000fca00078ec0ff */
[----:B------:R-:W-:Y:S01]  /*36a0*/  DADD R10, -R12, R10 ;  /* 0x000000000c0a7229 */ /* 0x000fe2000000010a */
[----:B------:R-:W-:Y:S02]  /*36b0*/  IMAD.MOV.U32 R12, RZ, RZ, 0x3b39803f ;  /* 0x3b39803fff0c7424 */ /* 0x000fe400078e00ff */
[----:B------:R-:W-:-:S05]  /*36c0*/  IMAD.MOV.U32 R13, RZ, RZ, 0x3c7abc9e ;  /* 0x3c7abc9eff0d7424 */ /* 0x000fca00078e00ff */
[----:B------:R-:W-:Y:S01]  /*36d0*/  DADD R20, R20, -R10 ;  /* 0x0000000014147229 */ /* 0x000fe2000000080a */
[----:B------:R-:W-:-:S05]  /*36e0*/  IMAD.SHL.U32 R10, R3, 0x2, RZ ;  /* 0x00000002030a7824 */ /* 0x000fca00078e00ff */
[----:B------:R-:W-:Y:S02]  /*36f0*/  ISETP.GT.U32.AND P0, PT, R10, -0x2000001, PT ;  /* 0xfdffffff0a00780c */ /* 0x000fe40003f04070 */
[----:B------:R-:W-:Y:S01]  /*3700*/  DFMA R12, R12, UR6, R20 ;  /* 0x000000060c0c7c2b */ /* 0x000fe20008000014 */
[----:B------:R-:W-:Y:S01]  /*3710*/  UMOV UR6, 0x3b39803f ;  /* 0x3b39803f00067882 */ /* 0x000fe20000000000 */
[----:B------:R-:W-:Y:S01]  /*3720*/  UMOV UR7, 0x3c7abc9e ;  /* 0x3c7abc9e00077882 */ /* 0x000fe20000000000 */
[----:B------:R-:W-:Y:S01]  /*3730*/  SEL R15, R14, R3, P0 ;  /* 0x000000030e0f7207 */ /* 0x000fe20000000000 */
[----:B------:R-:W-:-:S04]  /*3740*/  IMAD.MOV.U32 R14, RZ, RZ, R4 ;  /* 0x000000ffff0e7224 */ /* 0x000fc800078e0004 */
[----:B------:R-:W-:-:S08]  /*3750*/  DADD R10, R8, R12 ;  /* 0x00000000080a7229 */ /* 0x000fd0000000000c */
[----:B------:R-:W-:Y:S02]  /*3760*/  DADD R8, R8, -R10 ;  /* 0x0000000008087229 */ /* 0x000fe4000000080a */
[----:B------:R-:W-:-:S06]  /*3770*/  DMUL R20, R10, R14 ;  /* 0x0000000e0a147228 */ /* 0x000fcc0000000000 */
[----:B------:R-:W-:Y:S02]  /*3780*/  DADD R8, R12, R8 ;  /* 0x000000000c087229 */ /* 0x000fe40000000008 */
[----:B------:R-:W-:-:S08]  /*3790*/  DFMA R10, R10, R14, -R20 ;  /* 0x0000000e0a0a722b */ /* 0x000fd00000000814 */
[----:B------:R-:W-:Y:S01]  /*37a0*/  DFMA R14, R8, R14, R10 ;  /* 0x0000000e080e722b */ /* 0x000fe2000000000a */
[----:B------:R-:W-:Y:S02]  /*37b0*/  IMAD.MOV.U32 R8, RZ, RZ, 0x652b82fe ;  /* 0x652b82feff087424 */ /* 0x000fe400078e00ff */
[----:B------:R-:W-:-:S05]  /*37c0*/  IMAD.MOV.U32 R9, RZ, RZ, 0x3ff71547 ;  /* 0x3ff71547ff097424 */ /* 0x000fca00078e00ff */
[----:B------:R-:W-:-:S08]  /*37d0*/  DADD R10, R20, R14 ;  /* 0x00000000140a7229 */ /* 0x000fd0000000000e */
[----:B------:R-:W-:Y:S02]  /*37e0*/  DFMA R8, R10, R8, 6.75539944105574400000e+15 ;  /* 0x433800000a08742b */ /* 0x000fe40000000008 */
[----:B------:R-:W-:Y:S01]  /*37f0*/  FSETP.GEU.AND P0, PT, |R11|, 4.1917929649353027344, PT ;  /* 0x4086232b0b00780b */ /* 0x000fe20003f0e200 */
[----:B------:R-:W-:-:S05]  /*3800*/  DADD R20, R20, -R10 ;  /* 0x0000000014147229 */ /* 0x000fca000000080a */
[----:B------:R-:W-:-:S03]  /*3810*/  DADD R12, R8, -6.75539944105574400000e+15 ;  /* 0xc3380000080c7429 */ /* 0x000fc60000000000 */
[----:B------:R-:W-:-:S05]  /*3820*/  DADD R14, R14, R20 ;  /* 0x000000000e0e7229 */ /* 0x000fca0000000014 */
[----:B------:R-:W-:-:S08]  /*3830*/  DFMA R6, R12, -R6, R10 ;  /* 0x800000060c06722b */ /* 0x000fd0000000000a */
[----:B------:R-:W-:Y:S01]  /*3840*/  DFMA R12, R12, -UR6, R6 ;  /* 0x800000060c0c7c2b */ /* 0x000fe20008000006 */
[----:B------:R-:W-:Y:S01]  /*3850*/  UMOV UR6, 0x69ce2bdf ;  /* 0x69ce2bdf00067882 */ /* 0x000fe20000000000 */
[----:B------:R-:W-:Y:S01]  /*3860*/  IMAD.MOV.U32 R6, RZ, RZ, -0x35dec16 ;  /* 0xfca213eaff067424 */ /* 0x000fe200078e00ff */
[----:B------:R-:W-:Y:S01]  /*3870*/  UMOV UR7, 0x3e5ade15 ;  /* 0x3e5ade1500077882 */ /* 0x000fe20000000000 */
[----:B------:R-:W-:-:S06]  /*3880*/  IMAD.MOV.U32 R7, RZ, RZ, 0x3e928af3 ;  /* 0x3e928af3ff077424 */ /* 0x000fcc00078e00ff */
[----:B------:R-:W-:Y:S01]  /*3890*/  DFMA R6, R12, UR6, R6 ;  /* 0x000000060c067c2b */ /* 0x000fe20008000006 */
[----:B------:R-:W-:Y:S01]  /*38a0*/  UMOV UR6, 0x62401315 ;  /* 0x6240131500067882 */ /* 0x000fe20000000000 */
[----:B------:R-:W-:-:S06]  /*38b0*/  UMOV UR7, 0x3ec71dee ;  /* 0x3ec71dee00077882 */ /* 0x000fcc0000000000 */
[----:B------:R-:W-:Y:S01]  /*38c0*/  DFMA R6, R12, R6, UR6 ;  /* 0x000000060c067e2b */ /* 0x000fe20008000006 */
        /* <DEDUP_REMOVED lines=20> */
[----:B------:R-:W-:-:S08]  /*3a10*/  DFMA R6, R12, R6, UR6 ;  /* 0x000000060c067e2b */ /* 0x000fd00008000006 */
[----:B------:R-:W-:-:S08]  /*3a20*/  DFMA R6, R12, R6, 1 ;  /* 0x3ff000000c06742b */ /* 0x000fd00000000006 */
[----:B------:R-:W-:-:S10]  /*3a30*/  DFMA R6, R12, R6, 1 ;  /* 0x3ff000000c06742b */ /* 0x000fd40000000006 */
[----:B------:R-:W-:Y:S02]  /*3a40*/  IMAD R13, R8, 0x100000, R7 ;  /* 0x00100000080d7824 */ /* 0x000fe400078e0207 */
[----:B------:R-:W-:Y:S01]  /*3a50*/  IMAD.MOV.U32 R12, RZ, RZ, R6 ;  /* 0x000000ffff0c7224 */ /* 0x000fe200078e0006 */
[----:B------:R-:W-:Y:S06]  /*3a60*/  @!P0 BRA `(.L_x_44) ;  /* 0x0000000000348947 */ /* 0x000fec0003800000 */
[----:B------:R-:W-:Y:S01]  /*3a70*/  FSETP.GEU.AND P1, PT, |R11|, 4.2275390625, PT ;  /* 0x408748000b00780b */ /* 0x000fe20003f2e200 */
[C---:B------:R-:W-:Y:S02]  /*3a80*/  DADD R12, R10.reuse, +INF ;  /* 0x7ff000000a0c7429 */ /* 0x040fe40000000000 */
[----:B------:R-:W-:-:S08]  /*3a90*/  DSETP.GEU.AND P0, PT, R10, RZ, PT ;  /* 0x000000ff0a00722a */ /* 0x000fd00003f0e000 */
[----:B------:R-:W-:Y:S02]  /*3aa0*/  FSEL R12, R12, RZ, P0 ;  /* 0x000000ff0c0c7208 */ /* 0x000fe40000000000 */
[----:B------:R-:W-:Y:S01]  /*3ab0*/  FSEL R13, R13, RZ, P0 ;  /* 0x000000ff0d0d7208 */ /* 0x000fe20000000000 */
[----:B------:R-:W-:Y:S06]  /*3ac0*/  @P1 BRA `(.L_x_44) ;  /* 0x00000000001c1947 */ /* 0x000fec0003800000 */
[----:B------:R-:W-:Y:S01]  /*3ad0*/  LEA.HI R3, R8, R8, RZ, 0x1 ;  /* 0x0000000808037211 */ /* 0x000fe200078f08ff */
[----:B------:R-:W-:-:S03]  /*3ae0*/  IMAD.MOV.U32 R12, RZ, RZ, RZ ;  /* 0x000000ffff0c7224 */ /* 0x000fc600078e00ff */
[----:B------:R-:W-:-:S05]  /*3af0*/  SHF.R.S32.HI R3, RZ, 0x1, R3 ;  /* 0x00000001ff037819 */ /* 0x000fca0000011403 */
[----:B------:R-:W-:Y:S02]  /*3b00*/  IMAD.IADD R8, R8, 0x1, -R3 ;  /* 0x0000000108087824 */ /* 0x000fe400078e0a03 */
[----:B------:R-:W-:-:S03]  /*3b10*/  IMAD R7, R3, 0x100000, R7 ;  /* 0x0010000003077824 */ /* 0x000fc600078e0207 */
[----:B------:R-:W-:-:S06]  /*3b20*/  LEA R13, R8, 0x3ff00000, 0x14 ;  /* 0x3ff00000080d7811 */ /* 0x000fcc00078ea0ff */
[----:B------:R-:W-:-:S11]  /*3b30*/  DMUL R12, R6, R12 ;  /* 0x0000000c060c7228 */ /* 0x000fd60000000000 */
.L_x_44:
[----:B------:R-:W-:Y:S01]  /*3b40*/  DFMA R14, R14, R12, R12 ;  /* 0x0000000c0e0e722b */ /* 0x000fe2000000000c */
[----:B------:R-:W-:Y:S01]  /*3b50*/  IMAD.MOV.U32 R6, RZ, RZ, R0 ;  /* 0x000000ffff067224 */ /* 0x000fe200078e0000 */
[----:B------:R-:W-:Y:S01]  /*3b60*/  DSETP.NEU.AND P0, PT, |R12|, +INF , PT ;  /* 0x7ff000000c00742a */ /* 0x000fe20003f0d200 */
[----:B------:R-:W-:-:S07]  /*3b70*/  IMAD.MOV.U32 R7, RZ, RZ, 0x0 ;  /* 0x00000000ff077424 */ /* 0x000fce00078e00ff */
[----:B------:R-:W-:Y:S02]  /*3b80*/  FSEL R4, R12, R14, !P0 ;  /* 0x0000000e0c047208 */ /* 0x000fe40004000000 */
[----:B------:R-:W-:Y:S01]  /*3b90*/  FSEL R12, R13, R15, !P0 ;  /* 0x0000000f0d0c7208 */ /* 0x000fe20004000000 */
[----:B------:R-:W-:Y:S06]  /*3ba0*/  RET.REL.NODEC R6 `(_Z9rabinKarpPciS_iii) ;  /* 0xffffffc406147950 */ /* 0x000fec0003c3ffff */
.L_x_45:
[----:B------:R-:W-:-:S00]  /*3bb0*/  BRA `(.L_x_45) ;  /* 0xfffffffc00fc7947 */ /* 0x000fc0000383ffff */
[----:B------:R-:W-:-:S00]  /*3bc0*/  NOP ;  /* 0x0000000000007918 */ /* 0x000fc00000000000 */
        /* <DEDUP_REMOVED lines=11> */
.L_x_46:


//--------------------- .nv.global.init           --------------------------
	.section	.nv.global.init,"aw",@progbits
.nv.global.init:
	.type		$str,@object
	.size		$str,(.L_0 - $str)
$str:
        /*0000*/ 	.byte	0x5a, 0x6e, 0x61, 0x6c, 0x65, 0x7a, 0x69, 0x6f, 0x6e, 0x6f, 0x20, 0x6f, 0x64, 0x20, 0x69, 0x6e
        /*0010*/ 	.byte	0x64, 0x65, 0x6b, 0x73, 0x75, 0x3a, 0x20, 0x25, 0x64, 0x20, 0x0a, 0x00
.L_0:


//--------------------- .nv.shared.reserved.0     --------------------------
	.section	.nv.shared.reserved.0,"aw",@nobits
	.weak		__nv_reservedSMEM_offset_0_alias
	.size		__nv_reservedSMEM_offset_0_alias, 0, 64
	.other		__nv_reservedSMEM_offset_0_alias,@"STO_CUDA_RESERVED_SHARED STV_DEFAULT"
__nv_reservedSMEM_offset_0_alias:
	.zero		0
	.zero		64


//--------------------- .nv.constant0._Z9rabinKarpPciS_iii --------------------------
	.section	.nv.constant0._Z9rabinKarpPciS_iii,"a",@progbits
	.sectionflags	@""
	.align	4
.nv.constant0._Z9rabinKarpPciS_iii:
	.zero		932


//--------------------- SYMBOLS --------------------------

	.type		.nv.reservedSmem.offset0,@object
	.size		.nv.reservedSmem.offset0,0x4
	.type		vprintf,@function
